//
// Generated by NVIDIA NVVM Compiler
//
// Compiler Build ID: CL-36424714
// Cuda compilation tools, release 13.0, V13.0.88
// Based on NVVM 20.0.0
//

.version 9.0
.target sm_100
.address_size 64

	// .globl	_Z16getmaxmin_kernelPfS_i
// _ZZ16getmaxmin_kernelPfS_iE4maxa has been demoted
// _ZZ16getmaxmin_kernelPfS_iE4mina has been demoted

.visible .entry _Z16getmaxmin_kernelPfS_i(
	.param .u64 .ptr .align 1 _Z16getmaxmin_kernelPfS_i_param_0,
	.param .u64 .ptr .align 1 _Z16getmaxmin_kernelPfS_i_param_1,
	.param .u32 _Z16getmaxmin_kernelPfS_i_param_2
)
{
	.reg .pred 	%p<47>;
	.reg .b32 	%r<26>;
	.reg .b32 	%f<83>;
	.reg .b64 	%rd<18>;
	// demoted variable
	.shared .align 4 .b8 _ZZ16getmaxmin_kernelPfS_iE4maxa[4096];
	// demoted variable
	.shared .align 4 .b8 _ZZ16getmaxmin_kernelPfS_iE4mina[4096];
	ld.param.u64 	%rd9, [_Z16getmaxmin_kernelPfS_i_param_0];
	ld.param.u64 	%rd8, [_Z16getmaxmin_kernelPfS_i_param_1];
	ld.param.u32 	%r13, [_Z16getmaxmin_kernelPfS_i_param_2];
	cvta.to.global.u64 	%rd1, %rd9;
	mov.u32 	%r1, %tid.x;
	mul.wide.u32 	%rd10, %r1, 4;
	add.s64 	%rd16, %rd1, %rd10;
	ld.global.f32 	%f44, [%rd16];
	shl.b32 	%r14, %r1, 2;
	mov.u32 	%r15, _ZZ16getmaxmin_kernelPfS_iE4maxa;
	add.s32 	%r2, %r15, %r14;
	st.shared.f32 	[%r2], %f44;
	mov.u32 	%r16, _ZZ16getmaxmin_kernelPfS_iE4mina;
	add.s32 	%r3, %r16, %r14;
	st.shared.f32 	[%r3], %f44;
	bar.sync 	0;
	setp.ge.s32 	%p1, %r1, %r13;
	@%p1 bra 	$L__BB0_27;
	ld.shared.f32 	%f75, [%r2];
	ld.shared.f32 	%f76, [%r3];
	not.b32 	%r17, %r1;
	add.s32 	%r4, %r13, %r17;
	and.b32  	%r18, %r4, 3072;
	setp.eq.s32 	%p2, %r18, 3072;
	mov.u32 	%r24, %r1;
	@%p2 bra 	$L__BB0_8;
	shr.u32 	%r19, %r4, 10;
	add.s32 	%r20, %r19, 1;
	and.b32  	%r21, %r20, 3;
	neg.s32 	%r22, %r21;
	mov.u32 	%r24, %r1;
$L__BB0_3:
	.pragma "nounroll";
	ld.global.f32 	%f5, [%rd16];
	setp.geu.f32 	%p3, %f75, %f5;
	@%p3 bra 	$L__BB0_5;
	st.shared.f32 	[%r2], %f5;
	mov.f32 	%f75, %f5;
$L__BB0_5:
	setp.leu.f32 	%p4, %f76, %f5;
	@%p4 bra 	$L__BB0_7;
	st.shared.f32 	[%r3], %f5;
	mov.f32 	%f76, %f5;
$L__BB0_7:
	add.s32 	%r24, %r24, 1024;
	add.s64 	%rd16, %rd16, 4096;
	add.s32 	%r22, %r22, 1;
	setp.ne.s32 	%p5, %r22, 0;
	@%p5 bra 	$L__BB0_3;
$L__BB0_8:
	setp.lt.u32 	%p6, %r4, 3072;
	@%p6 bra 	$L__BB0_27;
	mul.wide.u32 	%rd13, %r24, 4;
	add.s64 	%rd14, %rd13, %rd1;
	add.s64 	%rd17, %rd14, 8192;
$L__BB0_10:
	ld.global.f32 	%f12, [%rd17+-8192];
	setp.geu.f32 	%p7, %f75, %f12;
	@%p7 bra 	$L__BB0_12;
	st.shared.f32 	[%r2], %f12;
	mov.f32 	%f75, %f12;
$L__BB0_12:
	setp.leu.f32 	%p8, %f76, %f12;
	@%p8 bra 	$L__BB0_14;
	st.shared.f32 	[%r3], %f12;
	mov.f32 	%f76, %f12;
$L__BB0_14:
	ld.global.f32 	%f15, [%rd17+-4096];
	setp.geu.f32 	%p9, %f75, %f15;
	@%p9 bra 	$L__BB0_16;
	st.shared.f32 	[%r2], %f15;
	mov.f32 	%f75, %f15;
$L__BB0_16:
	setp.leu.f32 	%p10, %f76, %f15;
	@%p10 bra 	$L__BB0_18;
	st.shared.f32 	[%r3], %f15;
	mov.f32 	%f76, %f15;
$L__BB0_18:
	ld.global.f32 	%f18, [%rd17];
	setp.geu.f32 	%p11, %f75, %f18;
	@%p11 bra 	$L__BB0_20;
	st.shared.f32 	[%r2], %f18;
	mov.f32 	%f75, %f18;
$L__BB0_20:
	setp.leu.f32 	%p12, %f76, %f18;
	@%p12 bra 	$L__BB0_22;
	st.shared.f32 	[%r3], %f18;
	mov.f32 	%f76, %f18;
$L__BB0_22:
	ld.global.f32 	%f21, [%rd17+4096];
	setp.geu.f32 	%p13, %f75, %f21;
	@%p13 bra 	$L__BB0_24;
	st.shared.f32 	[%r2], %f21;
	mov.f32 	%f75, %f21;
$L__BB0_24:
	setp.leu.f32 	%p14, %f76, %f21;
	@%p14 bra 	$L__BB0_26;
	st.shared.f32 	[%r3], %f21;
	mov.f32 	%f76, %f21;
$L__BB0_26:
	add.s32 	%r24, %r24, 4096;
	add.s64 	%rd17, %rd17, 16384;
	setp.lt.s32 	%p15, %r24, %r13;
	@%p15 bra 	$L__BB0_10;
$L__BB0_27:
	bar.sync 	0;
	setp.gt.u32 	%p16, %r1, 511;
	@%p16 bra 	$L__BB0_32;
	ld.shared.f32 	%f45, [%r2];
	ld.shared.f32 	%f24, [%r2+2048];
	setp.geu.f32 	%p17, %f45, %f24;
	@%p17 bra 	$L__BB0_30;
	st.shared.f32 	[%r2], %f24;
$L__BB0_30:
	ld.shared.f32 	%f46, [%r3];
	ld.shared.f32 	%f25, [%r3+2048];
	setp.leu.f32 	%p18, %f46, %f25;
	@%p18 bra 	$L__BB0_32;
	st.shared.f32 	[%r3], %f25;
$L__BB0_32:
	bar.sync 	0;
	setp.gt.u32 	%p19, %r1, 255;
	@%p19 bra 	$L__BB0_37;
	ld.shared.f32 	%f47, [%r2];
	ld.shared.f32 	%f26, [%r2+1024];
	setp.geu.f32 	%p20, %f47, %f26;
	@%p20 bra 	$L__BB0_35;
	st.shared.f32 	[%r2], %f26;
$L__BB0_35:
	ld.shared.f32 	%f48, [%r3];
	ld.shared.f32 	%f27, [%r3+1024];
	setp.leu.f32 	%p21, %f48, %f27;
	@%p21 bra 	$L__BB0_37;
	st.shared.f32 	[%r3], %f27;
$L__BB0_37:
	bar.sync 	0;
	setp.gt.u32 	%p22, %r1, 127;
	@%p22 bra 	$L__BB0_42;
	ld.shared.f32 	%f49, [%r2];
	ld.shared.f32 	%f28, [%r2+512];
	setp.geu.f32 	%p23, %f49, %f28;
	@%p23 bra 	$L__BB0_40;
	st.shared.f32 	[%r2], %f28;
$L__BB0_40:
	ld.shared.f32 	%f50, [%r3];
	ld.shared.f32 	%f29, [%r3+512];
	setp.leu.f32 	%p24, %f50, %f29;
	@%p24 bra 	$L__BB0_42;
	st.shared.f32 	[%r3], %f29;
$L__BB0_42:
	bar.sync 	0;
	setp.gt.u32 	%p25, %r1, 63;
	@%p25 bra 	$L__BB0_47;
	ld.shared.f32 	%f51, [%r2];
	ld.shared.f32 	%f30, [%r2+256];
	setp.geu.f32 	%p26, %f51, %f30;
	@%p26 bra 	$L__BB0_45;
	st.shared.f32 	[%r2], %f30;
$L__BB0_45:
	ld.shared.f32 	%f52, [%r3];
	ld.shared.f32 	%f31, [%r3+256];
	setp.leu.f32 	%p27, %f52, %f31;
	@%p27 bra 	$L__BB0_47;
	st.shared.f32 	[%r3], %f31;
$L__BB0_47:
	bar.sync 	0;
	setp.gt.u32 	%p28, %r1, 31;
	@%p28 bra 	$L__BB0_52;
	ld.shared.f32 	%f53, [%r2];
	ld.shared.f32 	%f32, [%r2+128];
	setp.geu.f32 	%p29, %f53, %f32;
	@%p29 bra 	$L__BB0_50;
	st.shared.f32 	[%r2], %f32;
$L__BB0_50:
	ld.shared.f32 	%f54, [%r3];
	ld.shared.f32 	%f33, [%r3+128];
	setp.leu.f32 	%p30, %f54, %f33;
	@%p30 bra 	$L__BB0_52;
	st.shared.f32 	[%r3], %f33;
$L__BB0_52:
	bar.sync 	0;
	setp.gt.u32 	%p31, %r1, 15;
	@%p31 bra 	$L__BB0_57;
	ld.shared.f32 	%f55, [%r2];
	ld.shared.f32 	%f34, [%r2+64];
	setp.geu.f32 	%p32, %f55, %f34;
	@%p32 bra 	$L__BB0_55;
	st.shared.f32 	[%r2], %f34;
$L__BB0_55:
	ld.shared.f32 	%f56, [%r3];
	ld.shared.f32 	%f35, [%r3+64];
	setp.leu.f32 	%p33, %f56, %f35;
	@%p33 bra 	$L__BB0_57;
	st.shared.f32 	[%r3], %f35;
$L__BB0_57:
	bar.sync 	0;
	setp.gt.u32 	%p34, %r1, 7;
	@%p34 bra 	$L__BB0_62;
	ld.shared.f32 	%f57, [%r2];
	ld.shared.f32 	%f36, [%r2+32];
	setp.geu.f32 	%p35, %f57, %f36;
	@%p35 bra 	$L__BB0_60;
	st.shared.f32 	[%r2], %f36;
$L__BB0_60:
	ld.shared.f32 	%f58, [%r3];
	ld.shared.f32 	%f37, [%r3+32];
	setp.leu.f32 	%p36, %f58, %f37;
	@%p36 bra 	$L__BB0_62;
	st.shared.f32 	[%r3], %f37;
$L__BB0_62:
	bar.sync 	0;
	setp.gt.u32 	%p37, %r1, 3;
	@%p37 bra 	$L__BB0_67;
	ld.shared.f32 	%f59, [%r2];
	ld.shared.f32 	%f38, [%r2+16];
	setp.geu.f32 	%p38, %f59, %f38;
	@%p38 bra 	$L__BB0_65;
	st.shared.f32 	[%r2], %f38;
$L__BB0_65:
	ld.shared.f32 	%f60, [%r3];
	ld.shared.f32 	%f39, [%r3+16];
	setp.leu.f32 	%p39, %f60, %f39;
	@%p39 bra 	$L__BB0_67;
	st.shared.f32 	[%r3], %f39;
$L__BB0_67:
	bar.sync 	0;
	setp.gt.u32 	%p40, %r1, 1;
	@%p40 bra 	$L__BB0_72;
	ld.shared.f32 	%f61, [%r2];
	ld.shared.f32 	%f40, [%r2+8];
	setp.geu.f32 	%p41, %f61, %f40;
	@%p41 bra 	$L__BB0_70;
	st.shared.f32 	[%r2], %f40;
$L__BB0_70:
	ld.shared.f32 	%f62, [%r3];
	ld.shared.f32 	%f41, [%r3+8];
	setp.leu.f32 	%p42, %f62, %f41;
	@%p42 bra 	$L__BB0_72;
	st.shared.f32 	[%r3], %f41;
$L__BB0_72:
	bar.sync 	0;
	setp.ne.s32 	%p43, %r1, 0;
	@%p43 bra 	$L__BB0_77;
	ld.shared.f32 	%f63, [%r2];
	ld.shared.f32 	%f42, [_ZZ16getmaxmin_kernelPfS_iE4maxa+4];
	setp.geu.f32 	%p44, %f63, %f42;
	@%p44 bra 	$L__BB0_75;
	st.shared.f32 	[%r2], %f42;
$L__BB0_75:
	ld.shared.f32 	%f64, [%r3];
	ld.shared.f32 	%f43, [_ZZ16getmaxmin_kernelPfS_iE4mina+4];
	setp.leu.f32 	%p45, %f64, %f43;
	@%p45 bra 	$L__BB0_77;
	st.shared.f32 	[%r3], %f43;
$L__BB0_77:
	setp.ne.s32 	%p46, %r1, 0;
	bar.sync 	0;
	@%p46 bra 	$L__BB0_79;
	cvta.to.global.u64 	%rd15, %rd8;
	ld.shared.f32 	%f65, [_ZZ16getmaxmin_kernelPfS_iE4maxa];
	st.global.f32 	[%rd15], %f65;
	ld.shared.f32 	%f66, [_ZZ16getmaxmin_kernelPfS_iE4mina];
	st.global.f32 	[%rd15+4], %f66;
$L__BB0_79:
	ret;

}
	// .globl	_Z17fp32toint4_kernelPfPjS_i
.visible .entry _Z17fp32toint4_kernelPfPjS_i(
	.param .u64 .ptr .align 1 _Z17fp32toint4_kernelPfPjS_i_param_0,
	.param .u64 .ptr .align 1 _Z17fp32toint4_kernelPfPjS_i_param_1,
	.param .u64 .ptr .align 1 _Z17fp32toint4_kernelPfPjS_i_param_2,
	.param .u32 _Z17fp32toint4_kernelPfPjS_i_param_3
)
{
	.reg .pred 	%p<2>;
	.reg .b32 	%r<27>;
	.reg .b32 	%f<18>;
	.reg .b64 	%rd<11>;
	.reg .b64 	%fd<23>;

	ld.param.u64 	%rd1, [_Z17fp32toint4_kernelPfPjS_i_param_0];
	ld.param.u64 	%rd2, [_Z17fp32toint4_kernelPfPjS_i_param_1];
	ld.param.u64 	%rd3, [_Z17fp32toint4_kernelPfPjS_i_param_2];
	ld.param.u32 	%r2, [_Z17fp32toint4_kernelPfPjS_i_param_3];
	mov.u32 	%r3, %ctaid.x;
	mov.u32 	%r4, %ntid.x;
	mov.u32 	%r5, %tid.x;
	mad.lo.s32 	%r1, %r3, %r4, %r5;
	setp.ge.s32 	%p1, %r1, %r2;
	@%p1 bra 	$L__BB1_2;
	cvta.to.global.u64 	%rd4, %rd3;
	ld.global.f32 	%f1, [%rd4+4];
	cvta.to.global.u64 	%rd5, %rd2;
	cvta.to.global.u64 	%rd6, %rd1;
	ld.global.f32 	%f2, [%rd4];
	sub.f32 	%f3, %f2, %f1;
	cvt.f64.f32 	%fd1, %f3;
	shl.b32 	%r6, %r1, 2;
	mul.wide.s32 	%rd7, %r6, 4;
	add.s64 	%rd8, %rd6, %rd7;
	ld.global.f32 	%f4, [%rd8];
	sub.f32 	%f5, %f4, %f1;
	cvt.f64.f32 	%fd2, %f5;
	mul.f64 	%fd3, %fd2, 0d402E000000000000;
	div.rn.f64 	%fd4, %fd3, %fd1;
	cvt.rzi.s32.f64 	%r7, %fd4;
	shl.b32 	%r8, %r7, 28;
	ld.global.f32 	%f6, [%rd8+4];
	sub.f32 	%f7, %f6, %f1;
	cvt.f64.f32 	%fd5, %f7;
	mul.f64 	%fd6, %fd5, 0d402E000000000000;
	div.rn.f64 	%fd7, %fd6, %fd1;
	cvt.rzi.s32.f64 	%r9, %fd7;
	shl.b32 	%r10, %r9, 24;
	or.b32  	%r11, %r10, %r8;
	ld.global.f32 	%f8, [%rd8+8];
	sub.f32 	%f9, %f8, %f1;
	cvt.f64.f32 	%fd8, %f9;
	mul.f64 	%fd9, %fd8, 0d402E000000000000;
	div.rn.f64 	%fd10, %fd9, %fd1;
	cvt.rzi.s32.f64 	%r12, %fd10;
	shl.b32 	%r13, %r12, 20;
	or.b32  	%r14, %r13, %r11;
	ld.global.f32 	%f10, [%rd8+12];
	sub.f32 	%f11, %f10, %f1;
	cvt.f64.f32 	%fd11, %f11;
	mul.f64 	%fd12, %fd11, 0d402E000000000000;
	div.rn.f64 	%fd13, %fd12, %fd1;
	cvt.rzi.s32.f64 	%r15, %fd13;
	shl.b32 	%r16, %r15, 16;
	or.b32  	%r17, %r16, %r14;
	ld.global.f32 	%f12, [%rd8+16];
	sub.f32 	%f13, %f12, %f1;
	cvt.f64.f32 	%fd14, %f13;
	mul.f64 	%fd15, %fd14, 0d402E000000000000;
	div.rn.f64 	%fd16, %fd15, %fd1;
	cvt.rzi.s32.f64 	%r18, %fd16;
	shl.b32 	%r19, %r18, 12;
	or.b32  	%r20, %r19, %r17;
	ld.global.f32 	%f14, [%rd8+20];
	sub.f32 	%f15, %f14, %f1;
	cvt.f64.f32 	%fd17, %f15;
	mul.f64 	%fd18, %fd17, 0d402E000000000000;
	div.rn.f64 	%fd19, %fd18, %fd1;
	cvt.rzi.s32.f64 	%r21, %fd19;
	shl.b32 	%r22, %r21, 8;
	or.b32  	%r23, %r22, %r20;
	ld.global.f32 	%f16, [%rd8+24];
	sub.f32 	%f17, %f16, %f1;
	cvt.f64.f32 	%fd20, %f17;
	mul.f64 	%fd21, %fd20, 0d402E000000000000;
	div.rn.f64 	%fd22, %fd21, %fd1;
	cvt.rzi.s32.f64 	%r24, %fd22;
	shl.b32 	%r25, %r24, 4;
	or.b32  	%r26, %r25, %r23;
	mul.wide.s32 	%rd9, %r1, 4;
	add.s64 	%rd10, %rd5, %rd9;
	st.global.u32 	[%rd10], %r26;
$L__BB1_2:
	ret;

}


// ===== COMPILED SASS (sm_100) =====

	.target	sm_100

	.elftype	@"ET_EXEC"


//--------------------- .note.nv.tkinfo           --------------------------
	.section	.note.nv.tkinfo,"",@"SHT_NOTE"
	.sectionflags	@"SHF_NOTE_NV_TKINFO"
	.tkinfo
        /*0018*/ 	.word	0x00000002
        /*0030*/ 	.string	""
        /*0030*/ 	.string	"ptxas"
        /*0030*/ 	.string	"Cuda compilation tools, release 13.0, V13.0.88"
        /*0030*/ 	.string	"Build cuda_13.0.r13.0/compiler.36424714_0"
        /*0030*/ 	.string	"-arch sm_100 -m 64 "



//--------------------- .note.nv.cuinfo           --------------------------
	.section	.note.nv.cuinfo,"",@"SHT_NOTE"
	.sectionflags	@"SHF_NOTE_NV_CUINFO"
        /*0018*/ 	.short	0x0002
        /*001a*/ 	.short	0x0064
        /*001c*/ 	.short	0x0082
	.zero		2


//--------------------- .nv.info                  --------------------------
	.section	.nv.info,"",@"SHT_CUDA_INFO"
	.align	4


	//----- nvinfo : EIATTR_REGCOUNT
	.align		4
        /*0000*/ 	.byte	0x04, 0x2f
        /*0002*/ 	.short	(.L_1 - .L_0)
	.align		4
.L_0:
        /*0004*/ 	.word	index@(_Z16getmaxmin_kernelPfS_i)
        /*0008*/ 	.word	0x0000001d


	//----- nvinfo : EIATTR_FRAME_SIZE
	.align		4
.L_1:
        /*000c*/ 	.byte	0x04, 0x11
        /*000e*/ 	.short	(.L_3 - .L_2)
	.align		4
.L_2:
        /*0010*/ 	.word	index@(_Z16getmaxmin_kernelPfS_i)
        /*0014*/ 	.word	0x00000000


	//----- nvinfo : EIATTR_REGCOUNT
	.align		4
.L_3:
        /*0018*/ 	.byte	0x04, 0x2f
        /*001a*/ 	.short	(.L_5 - .L_4)
	.align		4
.L_4:
        /*001c*/ 	.word	index@(_Z17fp32toint4_kernelPfPjS_i)
        /*0020*/ 	.word	0x0000001e


	//----- nvinfo : EIATTR_FRAME_SIZE
	.align		4
.L_5:
        /*0024*/ 	.byte	0x04, 0x11
        /*0026*/ 	.short	(.L_7 - .L_6)
	.align		4
.L_6:
        /*0028*/ 	.word	index@($__internal_0_$__cuda_sm20_div_rn_f64_full)
        /*002c*/ 	.word	0x00000000


	//----- nvinfo : EIATTR_FRAME_SIZE
	.align		4
.L_7:
        /*0030*/ 	.byte	0x04, 0x11
        /*0032*/ 	.short	(.L_9 - .L_8)
	.align		4
.L_8:
        /*0034*/ 	.word	index@(_Z17fp32toint4_kernelPfPjS_i)
        /*0038*/ 	.word	0x00000000


	//----- nvinfo : EIATTR_MIN_STACK_SIZE
	.align		4
.L_9:
        /*003c*/ 	.byte	0x04, 0x12
        /*003e*/ 	.short	(.L_11 - .L_10)
	.align		4
.L_10:
        /*0040*/ 	.word	index@(_Z17fp32toint4_kernelPfPjS_i)
        /*0044*/ 	.word	0x00000000


	//----- nvinfo : EIATTR_MIN_STACK_SIZE
	.align		4
.L_11:
        /*0048*/ 	.byte	0x04, 0x12
        /*004a*/ 	.short	(.L_13 - .L_12)
	.align		4
.L_12:
        /*004c*/ 	.word	index@(_Z16getmaxmin_kernelPfS_i)
        /*0050*/ 	.word	0x00000000
.L_13:


//--------------------- .nv.compat                --------------------------
	.section	.nv.compat,"",@"SHT_CUDA_COMPAT_INFO"
	.align	4
        /*0000*/ 	.byte	0x02, 0x09, 0x00, 0x00, 0x02, 0x02, 0x01, 0x00, 0x02, 0x05, 0x05, 0x00, 0x03, 0x07, 0x01, 0x01
        /*0010*/ 	.byte	0x02, 0x03, 0x00, 0x00, 0x02, 0x06, 0x01, 0x00, 0x04, 0x0b, 0x08, 0x00, 0x01, 0x00, 0x00, 0x00
        /*0020*/ 	.byte	0x00, 0x00, 0x00, 0x00


//--------------------- .nv.info._Z17fp32toint4_kernelPfPjS_i --------------------------
	.section	.nv.info._Z17fp32toint4_kernelPfPjS_i,"",@"SHT_CUDA_INFO"
	.sectionflags	@""
	.align	4


	//----- nvinfo : EIATTR_CUDA_API_VERSION
	.align		4
        /*0000*/ 	.byte	0x04, 0x37
        /*0002*/ 	.short	(.L_15 - .L_14)
.L_14:
        /*0004*/ 	.word	0x00000082


	//----- nvinfo : EIATTR_KPARAM_INFO
	.align		4
.L_15:
        /*0008*/ 	.byte	0x04, 0x17
        /*000a*/ 	.short	(.L_17 - .L_16)
.L_16:
        /*000c*/ 	.word	0x00000000
        /*0010*/ 	.short	0x0003
        /*0012*/ 	.short	0x0018
        /*0014*/ 	.byte	0x00, 0xf0, 0x11, 0x00


	//----- nvinfo : EIATTR_KPARAM_INFO
	.align		4
.L_17:
        /*0018*/ 	.byte	0x04, 0x17
        /*001a*/ 	.short	(.L_19 - .L_18)
.L_18:
        /*001c*/ 	.word	0x00000000
        /*0020*/ 	.short	0x0002
        /*0022*/ 	.short	0x0010
        /*0024*/ 	.byte	0x00, 0xf5, 0x21, 0x00


	//----- nvinfo : EIATTR_KPARAM_INFO
	.align		4
.L_19:
        /*0028*/ 	.byte	0x04, 0x17
        /*002a*/ 	.short	(.L_21 - .L_20)
.L_20:
        /*002c*/ 	.word	0x00000000
        /*0030*/ 	.short	0x0001
        /*0032*/ 	.short	0x0008
        /*0034*/ 	.byte	0x00, 0xf5, 0x21, 0x00


	//----- nvinfo : EIATTR_KPARAM_INFO
	.align		4
.L_21:
        /*0038*/ 	.byte	0x04, 0x17
        /*003a*/ 	.short	(.L_23 - .L_22)
.L_22:
        /*003c*/ 	.word	0x00000000
        /*0040*/ 	.short	0x0000
        /*0042*/ 	.short	0x0000
        /*0044*/ 	.byte	0x00, 0xf5, 0x21, 0x00


	//----- nvinfo : EIATTR_SPARSE_MMA_MASK
	.align		4
.L_23:
        /*0048*/ 	.byte	0x03, 0x50
        /*004a*/ 	.short	0x0000


	//----- nvinfo : EIATTR_MAXREG_COUNT
	.align		4
        /*004c*/ 	.byte	0x03, 0x1b
        /*004e*/ 	.short	0x00ff


	//----- nvinfo : EIATTR_MERCURY_ISA_VERSION
	.align		4
        /*0050*/ 	.byte	0x03, 0x5f
        /*0052*/ 	.short	0x0101


	//----- nvinfo : EIATTR_VRC_CTA_INIT_COUNT
	.align		4
        /*0054*/ 	.byte	0x02, 0x4a
	.zero		1
	.zero		1


	//----- nvinfo : EIATTR_EXIT_INSTR_OFFSETS
	.align		4
        /*0058*/ 	.byte	0x04, 0x1c
        /*005a*/ 	.short	(.L_25 - .L_24)


	//   ....[0]....
.L_24:
        /*005c*/ 	.word	0x00000070


	//   ....[1]....
        /*0060*/ 	.word	0x00000d80


	//----- nvinfo : EIATTR_CRS_STACK_SIZE
	.align		4
.L_25:
        /*0064*/ 	.byte	0x04, 0x1e
        /*0066*/ 	.short	(.L_27 - .L_26)
.L_26:
        /*0068*/ 	.word	0x00000000


	//----- nvinfo : EIATTR_CBANK_PARAM_SIZE
	.align		4
.L_27:
        /*006c*/ 	.byte	0x03, 0x19
        /*006e*/ 	.short	0x001c


	//----- nvinfo : EIATTR_PARAM_CBANK
	.align		4
        /*0070*/ 	.byte	0x04, 0x0a
        /*0072*/ 	.short	(.L_29 - .L_28)
	.align		4
.L_28:
        /*0074*/ 	.word	index@(.nv.constant0._Z17fp32toint4_kernelPfPjS_i)
        /*0078*/ 	.short	0x0380
        /*007a*/ 	.short	0x001c


	//----- nvinfo : EIATTR_SW_WAR
	.align		4
.L_29:
        /*007c*/ 	.byte	0x04, 0x36
        /*007e*/ 	.short	(.L_31 - .L_30)
.L_30:
        /*0080*/ 	.word	0x00000008
.L_31:


//--------------------- .nv.info._Z16getmaxmin_kernelPfS_i --------------------------
	.section	.nv.info._Z16getmaxmin_kernelPfS_i,"",@"SHT_CUDA_INFO"
	.sectionflags	@""
	.align	4


	//----- nvinfo : EIATTR_CUDA_API_VERSION
	.align		4
        /*0000*/ 	.byte	0x04, 0x37
        /*0002*/ 	.short	(.L_33 - .L_32)
.L_32:
        /*0004*/ 	.word	0x00000082


	//----- nvinfo : EIATTR_KPARAM_INFO
	.align		4
.L_33:
        /*0008*/ 	.byte	0x04, 0x17
        /*000a*/ 	.short	(.L_35 - .L_34)
.L_34:
        /*000c*/ 	.word	0x00000000
        /*0010*/ 	.short	0x0002
        /*0012*/ 	.short	0x0010
        /*0014*/ 	.byte	0x00, 0xf0, 0x11, 0x00


	//----- nvinfo : EIATTR_KPARAM_INFO
	.align		4
.L_35:
        /*0018*/ 	.byte	0x04, 0x17
        /*001a*/ 	.short	(.L_37 - .L_36)
.L_36:
        /*001c*/ 	.word	0x00000000
        /*0020*/ 	.short	0x0001
        /*0022*/ 	.short	0x0008
        /*0024*/ 	.byte	0x00, 0xf5, 0x21, 0x00


	//----- nvinfo : EIATTR_KPARAM_INFO
	.align		4
.L_37:
        /*0028*/ 	.byte	0x04, 0x17
        /*002a*/ 	.short	(.L_39 - .L_38)
.L_38:
        /*002c*/ 	.word	0x00000000
        /*0030*/ 	.short	0x0000
        /*0032*/ 	.short	0x0000
        /*0034*/ 	.byte	0x00, 0xf5, 0x21, 0x00


	//----- nvinfo : EIATTR_SPARSE_MMA_MASK
	.align		4
.L_39:
        /*0038*/ 	.byte	0x03, 0x50
        /*003a*/ 	.short	0x0000


	//----- nvinfo : EIATTR_MAXREG_COUNT
	.align		4
        /*003c*/ 	.byte	0x03, 0x1b
        /*003e*/ 	.short	0x00ff


	//----- nvinfo : EIATTR_NUM_BARRIERS
	.align		4
        /*0040*/ 	.byte	0x02, 0x4c
        /*0042*/ 	.byte	0x01
	.zero		1


	//----- nvinfo : EIATTR_MERCURY_ISA_VERSION
	.align		4
        /*0044*/ 	.byte	0x03, 0x5f
        /*0046*/ 	.short	0x0101


	//----- nvinfo : EIATTR_VRC_CTA_INIT_COUNT
	.align		4
        /*0048*/ 	.byte	0x02, 0x4a
	.zero		1
	.zero		1


	//----- nvinfo : EIATTR_EXIT_INSTR_OFFSETS
	.align		4
        /*004c*/ 	.byte	0x04, 0x1c
        /*004e*/ 	.short	(.L_41 - .L_40)


	//   ....[0]....
.L_40:
        /*0050*/ 	.word	0x000019b0


	//   ....[1]....
        /*0054*/ 	.word	0x00001a40


	//----- nvinfo : EIATTR_CRS_STACK_SIZE
	.align		4
.L_41:
        /*0058*/ 	.byte	0x04, 0x1e
        /*005a*/ 	.short	(.L_43 - .L_42)
.L_42:
        /*005c*/ 	.word	0x00000000


	//----- nvinfo : EIATTR_CBANK_PARAM_SIZE
	.align		4
.L_43:
        /*0060*/ 	.byte	0x03, 0x19
        /*0062*/ 	.short	0x0014


	//----- nvinfo : EIATTR_PARAM_CBANK
	.align		4
        /*0064*/ 	.byte	0x04, 0x0a
        /*0066*/ 	.short	(.L_45 - .L_44)
	.align		4
.L_44:
        /*0068*/ 	.word	index@(.nv.constant0._Z16getmaxmin_kernelPfS_i)
        /*006c*/ 	.short	0x0380
        /*006e*/ 	.short	0x0014


	//----- nvinfo : EIATTR_SW_WAR
	.align		4
.L_45:
        /*0070*/ 	.byte	0x04, 0x36
        /*0072*/ 	.short	(.L_47 - .L_46)
.L_46:
        /*0074*/ 	.word	0x00000008
.L_47:


//--------------------- .nv.callgraph             --------------------------
	.section	.nv.callgraph,"",@"SHT_CUDA_CALLGRAPH"
	.align	4
	.sectionentsize	8
	.align		4
        /*0000*/ 	.word	0x00000000
	.align		4
        /*0004*/ 	.word	0xffffffff
	.align		4
        /*0008*/ 	.word	0x00000000
	.align		4
        /*000c*/ 	.word	0xfffffffe
	.align		4
        /*0010*/ 	.word	0x00000000
	.align		4
        /*0014*/ 	.word	0xfffffffd
	.align		4
        /*0018*/ 	.word	0x00000000
	.align		4
        /*001c*/ 	.word	0xfffffffc


//--------------------- .text._Z17fp32toint4_kernelPfPjS_i --------------------------
	.section	.text._Z17fp32toint4_kernelPfPjS_i,"ax",@progbits
	.align	128
        .global         _Z17fp32toint4_kernelPfPjS_i
        .type           _Z17fp32toint4_kernelPfPjS_i,@function
        .size           _Z17fp32toint4_kernelPfPjS_i,(.L_x_51 - _Z17fp32toint4_kernelPfPjS_i)
        .other          _Z17fp32toint4_kernelPfPjS_i,@"STO_CUDA_ENTRY STV_DEFAULT"
_Z17fp32toint4_kernelPfPjS_i:
.text._Z17fp32toint4_kernelPfPjS_i:
[----:B------:R-:W-:Y:S01]  /*0000*/  LDC R1, c[0x0][0x37c] ;  /* 0x0000df00ff017b82 */ /* 0x000fe20000000800 */
[----:B------:R-:W0:Y:S07]  /*0010*/  S2R R3, SR_TID.X ;  /* 0x0000000000037919 */ /* 0x000e2e0000002100 */
[----:B------:R-:W0:Y:S01]  /*0020*/  S2UR UR4, SR_CTAID.X ;  /* 0x00000000000479c3 */ /* 0x000e220000002500 */
[----:B------:R-:W1:Y:S07]  /*0030*/  LDCU UR5, c[0x0][0x398] ;  /* 0x00007300ff0577ac */ /* 0x000e6e0008000800 */
[----:B------:R-:W0:Y:S02]  /*0040*/  LDC R2, c[0x0][0x360] ;  /* 0x0000d800ff027b82 */ /* 0x000e240000000800 */
[----:B0-----:R-:W-:-:S05]  /*0050*/  IMAD R2, R2, UR4, R3 ;  /* 0x0000000402027c24 */ /* 0x001fca000f8e0203 */
[----:B-1----:R-:W-:-:S13]  /*0060*/  ISETP.GE.AND P0, PT, R2, UR5, PT ;  /* 0x0000000502007c0c */ /* 0x002fda000bf06270 */
[----:B------:R-:W-:Y:S05]  /*0070*/  @P0 EXIT ;  /* 0x000000000000094d */ /* 0x000fea0003800000 */
[----:B------:R-:W0:Y:S01]  /*0080*/  LDC.64 R10, c[0x0][0x390] ;  /* 0x0000e400ff0a7b82 */ /* 0x000e220000000a00 */
[----:B------:R-:W0:Y:S07]  /*0090*/  LDCU.64 UR4, c[0x0][0x358] ;  /* 0x00006b00ff0477ac */ /* 0x000e2e0008000a00 */
[----:B------:R-:W1:Y:S01]  /*00a0*/  LDC.64 R16, c[0x0][0x380] ;  /* 0x0000e000ff107b82 */ /* 0x000e620000000a00 */
[----:B0-----:R-:W2:Y:S04]  /*00b0*/  LDG.E R0, desc[UR4][R10.64+0x4] ;  /* 0x000004040a007981 */ /* 0x001ea8000c1e1900 */
[----:B------:R-:W2:Y:S01]  /*00c0*/  LDG.E R3, desc[UR4][R10.64] ;  /* 0x000000040a037981 */ /* 0x000ea2000c1e1900 */
[----:B------:R-:W-:-:S04]  /*00d0*/  IMAD.SHL.U32 R5, R2, 0x4, RZ ;  /* 0x0000000402057824 */ /* 0x000fc800078e00ff */
[----:B-1----:R-:W-:-:S05]  /*00e0*/  IMAD.WIDE R16, R5, 0x4, R16 ;  /* 0x0000000405107825 */ /* 0x002fca00078e0210 */
[----:B------:R-:W3:Y:S01]  /*00f0*/  LDG.E R13, desc[UR4][R16.64] ;  /* 0x00000004100d7981 */ /* 0x000ee2000c1e1900 */
[----:B------:R-:W-:Y:S01]  /*0100*/  IMAD.MOV.U32 R6, RZ, RZ, 0x1 ;  /* 0x00000001ff067424 */ /* 0x000fe200078e00ff */
[----:B------:R-:W-:Y:S01]  /*0110*/  BSSY.RECONVERGENT B0, `(.L_x_0) ;  /* 0x0000019000007945 */ /* 0x000fe20003800200 */
[----:B--2---:R-:W-:-:S04]  /*0120*/  FADD R3, -R0, R3 ;  /* 0x0000000300037221 */ /* 0x004fc80000000100 */
[----:B------:R-:W0:Y:S01]  /*0130*/  F2F.F64.F32 R14, R3 ;  /* 0x00000003000e7310 */ /* 0x000e220000201800 */
[----:B---3--:R-:W-:-:S07]  /*0140*/  FADD R13, -R0, R13 ;  /* 0x0000000d000d7221 */ /* 0x008fce0000000100 */
[----:B0-----:R-:W0:Y:S02]  /*0150*/  MUFU.RCP64H R7, R15 ;  /* 0x0000000f00077308 */ /* 0x001e240000001800 */
[----:B0-----:R-:W-:-:S08]  /*0160*/  DFMA R4, -R14, R6, 1 ;  /* 0x3ff000000e04742b */ /* 0x001fd00000000106 */
[----:B------:R-:W-:Y:S02]  /*0170*/  DFMA R8, R4, R4, R4 ;  /* 0x000000040408722b */ /* 0x000fe40000000004 */
[----:B------:R-:W0:Y:S06]  /*0180*/  F2F.F64.F32 R4, R13 ;  /* 0x0000000d00047310 */ /* 0x000e2c0000201800 */
[----:B------:R-:W-:-:S08]  /*0190*/  DFMA R6, R6, R8, R6 ;  /* 0x000000080606722b */ /* 0x000fd00000000006 */
[----:B------:R-:W-:Y:S02]  /*01a0*/  DFMA R10, -R14, R6, 1 ;  /* 0x3ff000000e0a742b */ /* 0x000fe40000000106 */
[----:B0-----:R-:W-:-:S06]  /*01b0*/  DMUL R8, R4, 15 ;  /* 0x402e000004087828 */ /* 0x001fcc0000000000 */
[----:B------:R-:W-:-:S04]  /*01c0*/  DFMA R10, R6, R10, R6 ;  /* 0x0000000a060a722b */ /* 0x000fc80000000006 */
[----:B------:R-:W-:-:S04]  /*01d0*/  FSETP.GEU.AND P1, PT, |R9|, 6.5827683646048100446e-37, PT ;  /* 0x036000000900780b */ /* 0x000fc80003f2e200 */
[----:B------:R-:W-:-:S08]  /*01e0*/  DMUL R4, R8, R10 ;  /* 0x0000000a08047228 */ /* 0x000fd00000000000 */
[----:B------:R-:W-:-:S08]  /*01f0*/  DFMA R6, -R14, R4, R8 ;  /* 0x000000040e06722b */ /* 0x000fd00000000108 */
[----:B------:R-:W-:-:S10]  /*0200*/  DFMA R4, R10, R6, R4 ;  /* 0x000000060a04722b */ /* 0x000fd40000000004 */
[----:B------:R-:W-:-:S05]  /*0210*/  FFMA R3, RZ, R15, R5 ;  /* 0x0000000fff037223 */ /* 0x000fca0000000005 */
[----:B------:R-:W-:-:S13]  /*0220*/  FSETP.GT.AND P0, PT, |R3|, 1.469367938527859385e-39, PT ;  /* 0x001000000300780b */ /* 0x000fda0003f04200 */
[----:B------:R-:W-:Y:S05]  /*0230*/  @P0 BRA P1, `(.L_x_1) ;  /* 0x0000000000180947 */ /* 0x000fea0000800000 */
[----:B------:R-:W-:Y:S01]  /*0240*/  IMAD.MOV.U32 R10, RZ, RZ, R14 ;  /* 0x000000ffff0a7224 */ /* 0x000fe200078e000e */
[----:B------:R-:W-:Y:S01]  /*0250*/  MOV R4, 0x280 ;  /* 0x0000028000047802 */ /* 0x000fe20000000f00 */
[----:B------:R-:W-:-:S07]  /*0260*/  IMAD.MOV.U32 R11, RZ, RZ, R15 ;  /* 0x000000ffff0b7224 */ /* 0x000fce00078e000f */
[----:B------:R-:W-:Y:S05]  /*0270*/  CALL.REL.NOINC `($__internal_0_$__cuda_sm20_div_rn_f64_full) ;  /* 0x0000000800c47944 */ /* 0x000fea0003c00000 */
[----:B------:R-:W-:Y:S02]  /*0280*/  IMAD.MOV.U32 R4, RZ, RZ, R6 ;  /* 0x000000ffff047224 */ /* 0x000fe400078e0006 */
[----:B------:R-:W-:-:S07]  /*0290*/  IMAD.MOV.U32 R5, RZ, RZ, R7 ;  /* 0x000000ffff057224 */ /* 0x000fce00078e0007 */
.L_x_1:
[----:B------:R-:W-:Y:S05]  /*02a0*/  BSYNC.RECONVERGENT B0 ;  /* 0x0000000000007941 */ /* 0x000fea0003800200 */
.L_x_0:
[----:B------:R-:W2:Y:S01]  /*02b0*/  LDG.E R3, desc[UR4][R16.64+0x4] ;  /* 0x0000040410037981 */ /* 0x000ea2000c1e1900 */
[----:B------:R-:W0:Y:S01]  /*02c0*/  MUFU.RCP64H R7, R15 ;  /* 0x0000000f00077308 */ /* 0x000e220000001800 */
[----:B------:R-:W-:Y:S01]  /*02d0*/  IMAD.MOV.U32 R6, RZ, RZ, 0x1 ;  /* 0x00000001ff067424 */ /* 0x000fe200078e00ff */
[----:B------:R-:W-:Y:S06]  /*02e0*/  BSSY.RECONVERGENT B0, `(.L_x_2) ;  /* 0x0000016000007945 */ /* 0x000fec0003800200 */
[----:B------:R-:W1:Y:S01]  /*02f0*/  F2I.F64.TRUNC R27, R4 ;  /* 0x00000004001b7311 */ /* 0x000e62000030d100 */
[----:B0-----:R-:W-:Y:S01]  /*0300*/  DFMA R8, -R14, R6, 1 ;  /* 0x3ff000000e08742b */ /* 0x001fe20000000106 */
[----:B-1----:R-:W-:-:S07]  /*0310*/  IMAD.SHL.U32 R27, R27, 0x10000000, RZ ;  /* 0x100000001b1b7824 */ /* 0x002fce00078e00ff */
[----:B------:R-:W-:-:S08]  /*0320*/  DFMA R10, R8, R8, R8 ;  /* 0x00000008080a722b */ /* 0x000fd00000000008 */
[----:B------:R-:W-:-:S08]  /*0330*/  DFMA R10, R6, R10, R6 ;  /* 0x0000000a060a722b */ /* 0x000fd00000000006 */
[----:B------:R-:W-:-:S08]  /*0340*/  DFMA R6, -R14, R10, 1 ;  /* 0x3ff000000e06742b */ /* 0x000fd0000000010a */
[----:B------:R-:W-:Y:S01]  /*0350*/  DFMA R12, R10, R6, R10 ;  /* 0x000000060a0c722b */ /* 0x000fe2000000000a */
[----:B--2---:R-:W-:-:S04]  /*0360*/  FADD R3, -R0, R3 ;  /* 0x0000000300037221 */ /* 0x004fc80000000100 */
[----:B------:R-:W0:Y:S02]  /*0370*/  F2F.F64.F32 R8, R3 ;  /* 0x0000000300087310 */ /* 0x000e240000201800 */
[----:B0-----:R-:W-:-:S08]  /*0380*/  DMUL R8, R8, 15 ;  /* 0x402e000008087828 */ /* 0x001fd00000000000 */
[----:B------:R-:W-:Y:S02]  /*0390*/  DMUL R6, R12, R8 ;  /* 0x000000080c067228 */ /* 0x000fe40000000000 */
[----:B------:R-:W-:-:S06]  /*03a0*/  FSETP.GEU.AND P1, PT, |R9|, 6.5827683646048100446e-37, PT ;  /* 0x036000000900780b */ /* 0x000fcc0003f2e200 */
[----:B------:R-:W-:-:S08]  /*03b0*/  DFMA R10, -R14, R6, R8 ;  /* 0x000000060e0a722b */ /* 0x000fd00000000108 */
[----:B------:R-:W-:-:S10]  /*03c0*/  DFMA R6, R12, R10, R6 ;  /* 0x0000000a0c06722b */ /* 0x000fd40000000006 */
[----:B------:R-:W-:-:S05]  /*03d0*/  FFMA R10, RZ, R15, R7 ;  /* 0x0000000fff0a7223 */ /* 0x000fca0000000007 */
[----:B------:R-:W-:-:S13]  /*03e0*/  FSETP.GT.AND P0, PT, |R10|, 1.469367938527859385e-39, PT ;  /* 0x001000000a00780b */ /* 0x000fda0003f04200 */
[----:B------:R-:W-:Y:S05]  /*03f0*/  @P0 BRA P1, `(.L_x_3) ;  /* 0x0000000000100947 */ /* 0x000fea0000800000 */
[----:B------:R-:W-:Y:S01]  /*0400*/  MOV R10, R14 ;  /* 0x0000000e000a7202 */ /* 0x000fe20000000f00 */
[----:B------:R-:W-:Y:S01]  /*0410*/  IMAD.MOV.U32 R11, RZ, RZ, R15 ;  /* 0x000000ffff0b7224 */ /* 0x000fe200078e000f */
[----:B------:R-:W-:-:S07]  /*0420*/  MOV R4, 0x440 ;  /* 0x0000044000047802 */ /* 0x000fce0000000f00 */
[----:B------:R-:W-:Y:S05]  /*0430*/  CALL.REL.NOINC `($__internal_0_$__cuda_sm20_div_rn_f64_full) ;  /* 0x0000000800547944 */ /* 0x000fea0003c00000 */
.L_x_3:
[----:B------:R-:W-:Y:S05]  /*0440*/  BSYNC.RECONVERGENT B0 ;  /* 0x0000000000007941 */ /* 0x000fea0003800200 */
.L_x_2:
[----:B------:R-:W2:Y:S01]  /*0450*/  LDG.E R3, desc[UR4][R16.64+0x8] ;  /* 0x0000080410037981 */ /* 0x000ea2000c1e1900 */
[----:B------:R-:W0:Y:S01]  /*0460*/  MUFU.RCP64H R5, R15 ;  /* 0x0000000f00057308 */ /* 0x000e220000001800 */
[----:B------:R-:W-:Y:S01]  /*0470*/  IMAD.MOV.U32 R4, RZ, RZ, 0x1 ;  /* 0x00000001ff047424 */ /* 0x000fe200078e00ff */
[----:B------:R-:W-:Y:S06]  /*0480*/  BSSY.RECONVERGENT B0, `(.L_x_4) ;  /* 0x0000019000007945 */ /* 0x000fec0003800200 */
[----:B------:R-:W-:Y:S01]  /*0490*/  F2I.F64.TRUNC R6, R6 ;  /* 0x0000000600067311 */ /* 0x000fe2000030d100 */
[----:B0-----:R-:W-:-:S08]  /*04a0*/  DFMA R8, -R14, R4, 1 ;  /* 0x3ff000000e08742b */ /* 0x001fd00000000104 */
        /* <DEDUP_REMOVED lines=12> */
[----:B------:R-:W-:Y:S01]  /*0570*/  FSETP.GT.AND P0, PT, |R10|, 1.469367938527859385e-39, PT ;  /* 0x001000000a00780b */ /* 0x000fe20003f04200 */
[----:B------:R-:W-:-:S05]  /*0580*/  IMAD.SHL.U32 R10, R6, 0x1000000, RZ ;  /* 0x01000000060a7824 */ /* 0x000fca00078e00ff */
[----:B------:R-:W-:-:S07]  /*0590*/  LOP3.LUT R27, R10, R27, RZ, 0xfc, !PT ;  /* 0x0000001b0a1b7212 */ /* 0x000fce00078efcff */
[----:B------:R-:W-:Y:S05]  /*05a0*/  @P0 BRA P1, `(.L_x_5) ;  /* 0x0000000000180947 */ /* 0x000fea0000800000 */
[----:B------:R-:W-:Y:S01]  /*05b0*/  IMAD.MOV.U32 R10, RZ, RZ, R14 ;  /* 0x000000ffff0a7224 */ /* 0x000fe200078e000e */
[----:B------:R-:W-:Y:S01]  /*05c0*/  MOV R4, 0x5f0 ;  /* 0x000005f000047802 */ /* 0x000fe20000000f00 */
[----:B------:R-:W-:-:S07]  /*05d0*/  IMAD.MOV.U32 R11, RZ, RZ, R15 ;  /* 0x000000ffff0b7224 */ /* 0x000fce00078e000f */
[----:B------:R-:W-:Y:S05]  /*05e0*/  CALL.REL.NOINC `($__internal_0_$__cuda_sm20_div_rn_f64_full) ;  /* 0x0000000400e87944 */ /* 0x000fea0003c00000 */
[----:B------:R-:W-:Y:S02]  /*05f0*/  IMAD.MOV.U32 R4, RZ, RZ, R6 ;  /* 0x000000ffff047224 */ /* 0x000fe400078e0006 */
[----:B------:R-:W-:-:S07]  /*0600*/  IMAD.MOV.U32 R5, RZ, RZ, R7 ;  /* 0x000000ffff057224 */ /* 0x000fce00078e0007 */
.L_x_5:
[----:B------:R-:W-:Y:S05]  /*0610*/  BSYNC.RECONVERGENT B0 ;  /* 0x0000000000007941 */ /* 0x000fea0003800200 */
.L_x_4:
[----:B------:R-:W2:Y:S01]  /*0620*/  LDG.E R3, desc[UR4][R16.64+0xc] ;  /* 0x00000c0410037981 */ /* 0x000ea2000c1e1900 */
[----:B------:R-:W0:Y:S01]  /*0630*/  MUFU.RCP64H R7, R15 ;  /* 0x0000000f00077308 */ /* 0x000e220000001800 */
[----:B------:R-:W-:Y:S01]  /*0640*/  MOV R6, 0x1 ;  /* 0x0000000100067802 */ /* 0x000fe20000000f00 */
        /* <DEDUP_REMOVED lines=23> */
.L_x_7:
[----:B------:R-:W-:Y:S05]  /*07c0*/  BSYNC.RECONVERGENT B0 ;  /* 0x0000000000007941 */ /* 0x000fea0003800200 */
.L_x_6:
        /* <DEDUP_REMOVED lines=19> */
[----:B------:R-:W-:-:S05]  /*0900*/  IMAD.U32 R10, R6, 0x10000, RZ ;  /* 0x00010000060a7824 */ /* 0x000fca00078e00ff */
[----:B------:R-:W-:-:S07]  /*0910*/  LOP3.LUT R27, R10, R27, RZ, 0xfc, !PT ;  /* 0x0000001b0a1b7212 */ /* 0x000fce00078efcff */
[----:B------:R-:W-:Y:S05]  /*0920*/  @P0 BRA P1, `(.L_x_9) ;  /* 0x0000000000180947 */ /* 0x000fea0000800000 */
[----:B------:R-:W-:Y:S01]  /*0930*/  IMAD.MOV.U32 R10, RZ, RZ, R14 ;  /* 0x000000ffff0a7224 */ /* 0x000fe200078e000e */
[----:B------:R-:W-:Y:S01]  /*0940*/  MOV R4, 0x970 ;  /* 0x0000097000047802 */ /* 0x000fe20000000f00 */
[----:B------:R-:W-:-:S07]  /*0950*/  IMAD.MOV.U32 R11, RZ, RZ, R15 ;  /* 0x000000ffff0b7224 */ /* 0x000fce00078e000f */
[----:B------:R-:W-:Y:S05]  /*0960*/  CALL.REL.NOINC `($__internal_0_$__cuda_sm20_div_rn_f64_full) ;  /* 0x0000000400087944 */ /* 0x000fea0003c00000 */
[----:B------:R-:W-:Y:S01]  /*0970*/  MOV R4, R6 ;  /* 0x0000000600047202 */ /* 0x000fe20000000f00 */
[----:B------:R-:W-:-:S07]  /*0980*/  IMAD.MOV.U32 R5, RZ, RZ, R7 ;  /* 0x000000ffff057224 */ /* 0x000fce00078e0007 */
.L_x_9:
[----:B------:R-:W-:Y:S05]  /*0990*/  BSYNC.RECONVERGENT B0 ;  /* 0x0000000000007941 */ /* 0x000fea0003800200 */
.L_x_8:
        /* <DEDUP_REMOVED lines=26> */
.L_x_11:
[----:B------:R-:W-:Y:S05]  /*0b40*/  BSYNC.RECONVERGENT B0 ;  /* 0x0000000000007941 */ /* 0x000fea0003800200 */
.L_x_10:
[----:B------:R-:W2:Y:S01]  /*0b50*/  LDG.E R17, desc[UR4][R16.64+0x18] ;  /* 0x0000180410117981 */ /* 0x000ea2000c1e1900 */
[----:B------:R-:W0:Y:S01]  /*0b60*/  MUFU.RCP64H R5, R15 ;  /* 0x0000000f00057308 */ /* 0x000e220000001800 */
[----:B------:R-:W-:Y:S01]  /*0b70*/  IMAD.MOV.U32 R4, RZ, RZ, 0x1 ;  /* 0x00000001ff047424 */ /* 0x000fe200078e00ff */
[----:B------:R-:W-:Y:S06]  /*0b80*/  BSSY.RECONVERGENT B0, `(.L_x_12) ;  /* 0x0000019000007945 */ /* 0x000fec0003800200 */
[----:B------:R-:W1:Y:S01]  /*0b90*/  F2I.F64.TRUNC R6, R6 ;  /* 0x0000000600067311 */ /* 0x000e62000030d100 */
[----:B0-----:R-:W-:-:S08]  /*0ba0*/  DFMA R8, -R14, R4, 1 ;  /* 0x3ff000000e08742b */ /* 0x001fd00000000104 */
[----:B------:R-:W-:-:S08]  /*0bb0*/  DFMA R10, R8, R8, R8 ;  /* 0x00000008080a722b */ /* 0x000fd00000000008 */
[----:B------:R-:W-:-:S08]  /*0bc0*/  DFMA R10, R4, R10, R4 ;  /* 0x0000000a040a722b */ /* 0x000fd00000000004 */
[----:B------:R-:W-:-:S08]  /*0bd0*/  DFMA R4, -R14, R10, 1 ;  /* 0x3ff000000e04742b */ /* 0x000fd0000000010a */
[----:B------:R-:W-:Y:S01]  /*0be0*/  DFMA R12, R10, R4, R10 ;  /* 0x000000040a0c722b */ /* 0x000fe2000000000a */
[----:B--2---:R-:W-:-:S04]  /*0bf0*/  FADD R0, -R0, R17 ;  /* 0x0000001100007221 */ /* 0x004fc80000000100 */
[----:B------:R1:W0:Y:S02]  /*0c00*/  F2F.F64.F32 R8, R0 ;  /* 0x0000000000087310 */ /* 0x0002240000201800 */
[----:B-1----:R-:W-:-:S05]  /*0c10*/  IMAD.SHL.U32 R0, R6, 0x100, RZ ;  /* 0x0000010006007824 */ /* 0x002fca00078e00ff */
[----:B------:R-:W-:Y:S01]  /*0c20*/  LOP3.LUT R27, R0, R27, RZ, 0xfc, !PT ;  /* 0x0000001b001b7212 */ /* 0x000fe200078efcff */
        /* <DEDUP_REMOVED lines=12> */
[----:B------:R-:W-:Y:S02]  /*0cf0*/  IMAD.MOV.U32 R4, RZ, RZ, R6 ;  /* 0x000000ffff047224 */ /* 0x000fe400078e0006 */
[----:B------:R-:W-:-:S07]  /*0d00*/  IMAD.MOV.U32 R5, RZ, RZ, R7 ;  /* 0x000000ffff057224 */ /* 0x000fce00078e0007 */
.L_x_13:
[----:B------:R-:W-:Y:S05]  /*0d10*/  BSYNC.RECONVERGENT B0 ;  /* 0x0000000000007941 */ /* 0x000fea0003800200 */
.L_x_12:
[----:B------:R-:W0:Y:S01]  /*0d20*/  LDC.64 R6, c[0x0][0x388] ;  /* 0x0000e200ff067b82 */ /* 0x000e220000000a00 */
[----:B------:R-:W1:Y:S02]  /*0d30*/  F2I.F64.TRUNC R4, R4 ;  /* 0x0000000400047311 */ /* 0x000e64000030d100 */
[----:B-1----:R-:W-:-:S05]  /*0d40*/  IMAD.SHL.U32 R0, R4, 0x10, RZ ;  /* 0x0000001004007824 */ /* 0x002fca00078e00ff */
[----:B------:R-:W-:Y:S01]  /*0d50*/  LOP3.LUT R27, R0, R27, RZ, 0xfc, !PT ;  /* 0x0000001b001b7212 */ /* 0x000fe200078efcff */
[----:B0-----:R-:W-:-:S05]  /*0d60*/  IMAD.WIDE R2, R2, 0x4, R6 ;  /* 0x0000000402027825 */ /* 0x001fca00078e0206 */
[----:B------:R-:W-:Y:S01]  /*0d70*/  STG.E desc[UR4][R2.64], R27 ;  /* 0x0000001b02007986 */ /* 0x000fe2000c101904 */
[----:B------:R-:W-:Y:S05]  /*0d80*/  EXIT ;  /* 0x000000000000794d */ /* 0x000fea0003800000 */
        .weak           $__internal_0_$__cuda_sm20_div_rn_f64_full
        .type           $__internal_0_$__cuda_sm20_div_rn_f64_full,@function
        .size           $__internal_0_$__cuda_sm20_div_rn_f64_full,(.L_x_51 - $__internal_0_$__cuda_sm20_div_rn_f64_full)
$__internal_0_$__cuda_sm20_div_rn_f64_full:
[C---:B------:R-:W-:Y:S01]  /*0d90*/  FSETP.GEU.AND P0, PT, |R11|.reuse, 1.469367938527859385e-39, PT ;  /* 0x001000000b00780b */ /* 0x040fe20003f0e200 */
[----:B------:R-:W-:Y:S01]  /*0da0*/  IMAD.MOV.U32 R6, RZ, RZ, 0x1 ;  /* 0x00000001ff067424 */ /* 0x000fe200078e00ff */
[----:B------:R-:W-:Y:S01]  /*0db0*/  LOP3.LUT R12, R11, 0x800fffff, RZ, 0xc0, !PT ;  /* 0x800fffff0b0c7812 */ /* 0x000fe200078ec0ff */
[----:B------:R-:W-:Y:S01]  /*0dc0*/  IMAD.MOV.U32 R5, RZ, RZ, 0x1ca00000 ;  /* 0x1ca00000ff057424 */ /* 0x000fe200078e00ff */
[C---:B------:R-:W-:Y:S01]  /*0dd0*/  FSETP.GEU.AND P2, PT, |R9|.reuse, 1.469367938527859385e-39, PT ;  /* 0x001000000900780b */ /* 0x040fe20003f4e200 */
[----:B------:R-:W-:Y:S01]  /*0de0*/  BSSY.RECONVERGENT B1, `(.L_x_14) ;  /* 0x0000052000017945 */ /* 0x000fe20003800200 */
[----:B------:R-:W-:Y:S01]  /*0df0*/  LOP3.LUT R13, R12, 0x3ff00000, RZ, 0xfc, !PT ;  /* 0x3ff000000c0d7812 */ /* 0x000fe200078efcff */
[----:B------:R-:W-:Y:S01]  /*0e00*/  IMAD.MOV.U32 R12, RZ, RZ, R10 ;  /* 0x000000ffff0c7224 */ /* 0x000fe200078e000a */
[----:B------:R-:W-:Y:S02]  /*0e10*/  LOP3.LUT R3, R9, 0x7ff00000, RZ, 0xc0, !PT ;  /* 0x7ff0000009037812 */ /* 0x000fe400078ec0ff */
[----:B------:R-:W-:-:S03]  /*0e20*/  LOP3.LUT R25, R11, 0x7ff00000, RZ, 0xc0, !PT ;  /* 0x7ff000000b197812 */ /* 0x000fc600078ec0ff */
[----:B------:R-:W-:Y:S01]  /*0e30*/  @!P0 DMUL R12, R10, 8.98846567431157953865e+307 ;  /* 0x7fe000000a0c8828 */ /* 0x000fe20000000000 */
[----:B------:R-:W-:Y:S01]  /*0e40*/  ISETP.GE.U32.AND P1, PT, R3, R25, PT ;  /* 0x000000190300720c */ /* 0x000fe20003f26070 */
[----:B------:R-:W-:Y:S02]  /*0e50*/  IMAD.MOV.U32 R24, RZ, RZ, R3 ;  /* 0x000000ffff187224 */ /* 0x000fe400078e0003 */
[----:B------:R-:W-:Y:S01]  /*0e60*/  @!P2 LOP3.LUT R18, R11, 0x7ff00000, RZ, 0xc0, !PT ;  /* 0x7ff000000b12a812 */ /* 0x000fe200078ec0ff */
[----:B------:R-:W-:Y:S01]  /*0e70*/  @!P2 IMAD.MOV.U32 R22, RZ, RZ, RZ ;  /* 0x000000ffff16a224 */ /* 0x000fe200078e00ff */
[----:B------:R-:W0:Y:S02]  /*0e80*/  MUFU.RCP64H R7, R13 ;  /* 0x0000000d00077308 */ /* 0x000e240000001800 */
[----:B------:R-:W-:Y:S02]  /*0e90*/  @!P2 ISETP.GE.U32.AND P3, PT, R3, R18, PT ;  /* 0x000000120300a20c */ /* 0x000fe40003f66070 */
[----:B------:R-:W-:-:S02]  /*0ea0*/  @!P0 LOP3.LUT R25, R13, 0x7ff00000, RZ, 0xc0, !PT ;  /* 0x7ff000000d198812 */ /* 0x000fc400078ec0ff */
[----:B------:R-:W-:-:S03]  /*0eb0*/  @!P2 SEL R19, R5, 0x63400000, !P3 ;  /* 0x634000000513a807 */ /* 0x000fc60005800000 */
[----:B------:R-:W-:Y:S01]  /*0ec0*/  VIADD R26, R25, 0xffffffff ;  /* 0xffffffff191a7836 */ /* 0x000fe20000000000 */
[----:B------:R-:W-:-:S04]  /*0ed0*/  @!P2 LOP3.LUT R19, R19, 0x80000000, R9, 0xf8, !PT ;  /* 0x800000001313a812 */ /* 0x000fc800078ef809 */
[----:B------:R-:W-:Y:S01]  /*0ee0*/  @!P2 LOP3.LUT R23, R19, 0x100000, RZ, 0xfc, !PT ;  /* 0x001000001317a812 */ /* 0x000fe200078efcff */
[----:B0-----:R-:W-:-:S08]  /*0ef0*/  DFMA R20, R6, -R12, 1 ;  /* 0x3ff000000614742b */ /* 0x001fd0000000080c */
[----:B------:R-:W-:-:S08]  /*0f00*/  DFMA R20, R20, R20, R20 ;  /* 0x000000141414722b */ /* 0x000fd00000000014 */
[----:B------:R-:W-:Y:S01]  /*0f10*/  DFMA R20, R6, R20, R6 ;  /* 0x000000140614722b */ /* 0x000fe20000000006 */
[----:B------:R-:W-:Y:S02]  /*0f20*/  SEL R7, R5, 0x63400000, !P1 ;  /* 0x6340000005077807 */ /* 0x000fe40004800000 */
[----:B------:R-:W-:Y:S02]  /*0f30*/  MOV R6, R8 ;  /* 0x0000000800067202 */ /* 0x000fe40000000f00 */
[----:B------:R-:W-:-:S03]  /*0f40*/  LOP3.LUT R7, R7, 0x800fffff, R9, 0xf8, !PT ;  /* 0x800fffff07077812 */ /* 0x000fc600078ef809 */
[----:B------:R-:W-:-:S03]  /*0f50*/  DFMA R18, R20, -R12, 1 ;  /* 0x3ff000001412742b */ /* 0x000fc6000000080c */
[----:B------:R-:W-:-:S05]  /*0f60*/  @!P2 DFMA R6, R6, 2, -R22 ;  /* 0x400000000606a82b */ /* 0x000fca0000000816 */
[----:B------:R-:W-:-:S05]  /*0f70*/  DFMA R18, R20, R18, R20 ;  /* 0x000000121412722b */ /* 0x000fca0000000014 */
[----:B------:R-:W-:-:S03]  /*0f80*/  @!P2 LOP3.LUT R24, R7, 0x7ff00000, RZ, 0xc0, !PT ;  /* 0x7ff000000718a812 */ /* 0x000fc600078ec0ff */
[----:B------:R-:W-:Y:S02]  /*0f90*/  DMUL R20, R18, R6 ;  /* 0x0000000612147228 */ /* 0x000fe40000000000 */
[----:B------:R-:W-:-:S05]  /*0fa0*/  VIADD R22, R24, 0xffffffff ;  /* 0xffffffff18167836 */ /* 0x000fca0000000000 */
[----:B------:R-:W-:Y:S01]  /*0fb0*/  ISETP.GT.U32.AND P0, PT, R22, 0x7feffffe, PT ;  /* 0x7feffffe1600780c */ /* 0x000fe20003f04070 */
[----:B------:R-:W-:-:S03]  /*0fc0*/  DFMA R22, R20, -R12, R6 ;  /* 0x8000000c1416722b */ /* 0x000fc60000000006 */
[----:B------:R-:W-:-:S05]  /*0fd0*/  ISETP.GT.U32.OR P0, PT, R26, 0x7feffffe, P0 ;  /* 0x7feffffe1a00780c */ /* 0x000fca0000704470 */
[----:B------:R-:W-:-:S08]  /*0fe0*/  DFMA R22, R18, R22, R20 ;  /* 0x000000161216722b */ /* 0x000fd00000000014 */
[----:B------:R-:W-:Y:S05]  /*0ff0*/  @P0 BRA `(.L_x_15) ;  /* 0x00000000006c0947 */ /* 0x000fea0003800000 */
[----:B------:R-:W-:-:S04]  /*1000*/  LOP3.LUT R18, R11, 0x7ff00000, RZ, 0xc0, !PT ;  /* 0x7ff000000b127812 */ /* 0x000fc800078ec0ff */
[CC--:B------:R-:W-:Y:S02]  /*1010*/  VIADDMNMX R8, R3.reuse, -R18.reuse, 0xb9600000, !PT ;  /* 0xb960000003087446 */ /* 0x0c0fe40007800912 */
[----:B------:R-:W-:Y:S02]  /*1020*/  ISETP.GE.U32.AND P0, PT, R3, R18, PT ;  /* 0x000000120300720c */ /* 0x000fe40003f06070 */
[----:B------:R-:W-:Y:S02]  /*1030*/  VIMNMX R3, PT, PT, R8, 0x46a00000, PT ;  /* 0x46a0000008037848 */ /* 0x000fe40003fe0100 */
[----:B------:R-:W-:-:S05]  /*1040*/  SEL R8, R5, 0x63400000, !P0 ;  /* 0x6340000005087807 */ /* 0x000fca0004000000 */
[----:B------:R-:W-:Y:S02]  /*1050*/  IMAD.IADD R3, R3, 0x1, -R8 ;  /* 0x0000000103037824 */ /* 0x000fe400078e0a08 */
[----:B------:R-:W-:Y:S02]  /*1060*/  IMAD.MOV.U32 R8, RZ, RZ, RZ ;  /* 0x000000ffff087224 */ /* 0x000fe400078e00ff */
[----:B------:R-:W-:-:S06]  /*1070*/  VIADD R9, R3, 0x7fe00000 ;  /* 0x7fe0000003097836 */ /* 0x000fcc0000000000 */
[----:B------:R-:W-:-:S10]  /*1080*/  DMUL R18, R22, R8 ;  /* 0x0000000816127228 */ /* 0x000fd40000000000 */
[----:B------:R-:W-:-:S13]  /*1090*/  FSETP.GTU.AND P0, PT, |R19|, 1.469367938527859385e-39, PT ;  /* 0x001000001300780b */ /* 0x000fda0003f0c200 */
[----:B------:R-:W-:Y:S05]  /*10a0*/  @P0 BRA `(.L_x_16) ;  /* 0x0000000000940947 */ /* 0x000fea0003800000 */
[----:B------:R-:W-:Y:S01]  /*10b0*/  DFMA R6, R22, -R12, R6 ;  /* 0x8000000c1606722b */ /* 0x000fe20000000006 */
[----:B------:R-:W-:-:S09]  /*10c0*/  MOV R8, RZ ;  /* 0x000000ff00087202 */ /* 0x000fd20000000f00 */
[C---:B------:R-:W-:Y:S02]  /*10d0*/  FSETP.NEU.AND P0, PT, R7.reuse, RZ, PT ;  /* 0x000000ff0700720b */ /* 0x040fe40003f0d000 */
[----:B------:R-:W-:-:S04]  /*10e0*/  LOP3.LUT R11, R7, 0x80000000, R11, 0x48, !PT ;  /* 0x80000000070b7812 */ /* 0x000fc800078e480b */
[----:B------:R-:W-:-:S07]  /*10f0*/  LOP3.LUT R9, R11, R9, RZ, 0xfc, !PT ;  /* 0x000000090b097212 */ /* 0x000fce00078efcff */
[----:B------:R-:W-:Y:S05]  /*1100*/  @!P0 BRA `(.L_x_16) ;  /* 0x00000000007c8947 */ /* 0x000fea0003800000 */
[----:B------:R-:W-:Y:S01]  /*1110*/  IMAD.MOV R7, RZ, RZ, -R3 ;  /* 0x000000ffff077224 */ /* 0x000fe200078e0a03 */
[----:B------:R-:W-:Y:S01]  /*1120*/  DMUL.RP R8, R22, R8 ;  /* 0x0000000816087228 */ /* 0x000fe20000008000 */
[----:B------:R-:W-:Y:S01]  /*1130*/  IMAD.MOV.U32 R6, RZ, RZ, RZ ;  /* 0x000000ffff067224 */ /* 0x000fe200078e00ff */
[----:B------:R-:W-:-:S05]  /*1140*/  IADD3 R3, PT, PT, -R3, -0x43300000, RZ ;  /* 0xbcd0000003037810 */ /* 0x000fca0007ffe1ff */
[----:B------:R-:W-:-:S03]  /*1150*/  DFMA R6, R18, -R6, R22 ;  /* 0x800000061206722b */ /* 0x000fc60000000016 */
[----:B------:R-:W-:-:S07]  /*1160*/  LOP3.LUT R11, R9, R11, RZ, 0x3c, !PT ;  /* 0x0000000b090b7212 */ /* 0x000fce00078e3cff */
[----:B------:R-:W-:-:S04]  /*1170*/  FSETP.NEU.AND P0, PT, |R7|, R3, PT ;  /* 0x000000030700720b */ /* 0x000fc80003f0d200 */
[----:B------:R-:W-:Y:S02]  /*1180*/  FSEL R18, R8, R18, !P0 ;  /* 0x0000001208127208 */ /* 0x000fe40004000000 */
[----:B------:R-:W-:Y:S01]  /*1190*/  FSEL R19, R11, R19, !P0 ;  /* 0x000000130b137208 */ /* 0x000fe20004000000 */
[----:B------:R-:W-:Y:S06]  /*11a0*/  BRA `(.L_x_16) ;  /* 0x0000000000547947 */ /* 0x000fec0003800000 */
.L_x_15:
[----:B------:R-:W-:-:S14]  /*11b0*/  DSETP.NAN.AND P0, PT, R8, R8, PT ;  /* 0x000000080800722a */ /* 0x000fdc0003f08000 */
[----:B------:R-:W-:Y:S05]  /*11c0*/  @P0 BRA `(.L_x_17) ;  /* 0x0000000000440947 */ /* 0x000fea0003800000 */
[----:B------:R-:W-:-:S14]  /*11d0*/  DSETP.NAN.AND P0, PT, R10, R10, PT ;  /* 0x0000000a0a00722a */ /* 0x000fdc0003f08000 */
[----:B------:R-:W-:Y:S05]  /*11e0*/  @P0 BRA `(.L_x_18) ;  /* 0x0000000000300947 */ /* 0x000fea0003800000 */
[----:B------:R-:W-:Y:S01]  /*11f0*/  ISETP.NE.AND P0, PT, R24, R25, PT ;  /* 0x000000191800720c */ /* 0x000fe20003f05270 */
[----:B------:R-:W-:Y:S02]  /*1200*/  IMAD.MOV.U32 R18, RZ, RZ, 0x0 ;  /* 0x00000000ff127424 */ /* 0x000fe400078e00ff */
[----:B------:R-:W-:-:S10]  /*1210*/  IMAD.MOV.U32 R19, RZ, RZ, -0x80000 ;  /* 0xfff80000ff137424 */ /* 0x000fd400078e00ff */
[----:B------:R-:W-:Y:S05]  /*1220*/  @!P0 BRA `(.L_x_16) ;  /* 0x0000000000348947 */ /* 0x000fea0003800000 */
[----:B------:R-:W-:Y:S02]  /*1230*/  ISETP.NE.AND P0, PT, R24, 0x7ff00000, PT ;  /* 0x7ff000001800780c */ /* 0x000fe40003f05270 */
[----:B------:R-:W-:Y:S02]  /*1240*/  LOP3.LUT R19, R9, 0x80000000, R11, 0x48, !PT ;  /* 0x8000000009137812 */ /* 0x000fe400078e480b */
[----:B------:R-:W-:-:S13]  /*1250*/  ISETP.EQ.OR P0, PT, R25, RZ, !P0 ;  /* 0x000000ff1900720c */ /* 0x000fda0004702670 */
[----:B------:R-:W-:Y:S01]  /*1260*/  @P0 LOP3.LUT R3, R19, 0x7ff00000, RZ, 0xfc, !PT ;  /* 0x7ff0000013030812 */ /* 0x000fe200078efcff */
[----:B------:R-:W-:Y:S02]  /*1270*/  @!P0 IMAD.MOV.U32 R18, RZ, RZ, RZ ;  /* 0x000000ffff128224 */ /* 0x000fe400078e00ff */
[----:B------:R-:W-:Y:S01]  /*1280*/  @P0 IMAD.MOV.U32 R18, RZ, RZ, RZ ;  /* 0x000000ffff120224 */ /* 0x000fe200078e00ff */
[----:B------:R-:W-:Y:S01]  /*1290*/  @P0 MOV R19, R3 ;  /* 0x0000000300130202 */ /* 0x000fe20000000f00 */
[----:B------:R-:W-:Y:S06]  /*12a0*/  BRA `(.L_x_16) ;  /* 0x0000000000147947 */ /* 0x000fec0003800000 */
.L_x_18:
[----:B------:R-:W-:Y:S01]  /*12b0*/  LOP3.LUT R19, R11, 0x80000, RZ, 0xfc, !PT ;  /* 0x000800000b137812 */ /* 0x000fe200078efcff */
[----:B------:R-:W-:Y:S01]  /*12c0*/  IMAD.MOV.U32 R18, RZ, RZ, R10 ;  /* 0x000000ffff127224 */ /* 0x000fe200078e000a */
[----:B------:R-:W-:Y:S06]  /*12d0*/  BRA `(.L_x_16) ;  /* 0x0000000000087947 */ /* 0x000fec0003800000 */
.L_x_17:
[----:B------:R-:W-:Y:S01]  /*12e0*/  LOP3.LUT R19, R9, 0x80000, RZ, 0xfc, !PT ;  /* 0x0008000009137812 */ /* 0x000fe200078efcff */
[----:B------:R-:W-:-:S07]  /*12f0*/  IMAD.MOV.U32 R18, RZ, RZ, R8 ;  /* 0x000000ffff127224 */ /* 0x000fce00078e0008 */
.L_x_16:
[----:B------:R-:W-:Y:S05]  /*1300*/  BSYNC.RECONVERGENT B1 ;  /* 0x0000000000017941 */ /* 0x000fea0003800200 */
.L_x_14:
[----:B------:R-:W-:Y:S02]  /*1310*/  IMAD.MOV.U32 R5, RZ, RZ, 0x0 ;  /* 0x00000000ff057424 */ /* 0x000fe400078e00ff */
[----:B------:R-:W-:Y:S02]  /*1320*/  IMAD.MOV.U32 R6, RZ, RZ, R18 ;  /* 0x000000ffff067224 */ /* 0x000fe400078e0012 */
[----:B------:R-:W-:Y:S01]  /*1330*/  IMAD.MOV.U32 R7, RZ, RZ, R19 ;  /* 0x000000ffff077224 */ /* 0x000fe200078e0013 */
[----:B------:R-:W-:Y:S06]  /*1340*/  RET.REL.NODEC R4 `(_Z17fp32toint4_kernelPfPjS_i) ;  /* 0xffffffec042c7950 */ /* 0x000fec0003c3ffff */
.L_x_19:
[----:B------:R-:W-:-:S00]  /*1350*/  BRA `(.L_x_19) ;  /* 0xfffffffc00fc7947 */ /* 0x000fc0000383ffff */
[----:B------:R-:W-:-:S00]  /*1360*/  NOP ;  /* 0x0000000000007918 */ /* 0x000fc00000000000 */
        /* <DEDUP_REMOVED lines=9> */
.L_x_51:


//--------------------- .text._Z16getmaxmin_kernelPfS_i --------------------------
	.section	.text._Z16getmaxmin_kernelPfS_i,"ax",@progbits
	.align	128
        .global         _Z16getmaxmin_kernelPfS_i
        .type           _Z16getmaxmin_kernelPfS_i,@function
        .size           _Z16getmaxmin_kernelPfS_i,(.L_x_53 - _Z16getmaxmin_kernelPfS_i)
        .other          _Z16getmaxmin_kernelPfS_i,@"STO_CUDA_ENTRY STV_DEFAULT"
_Z16getmaxmin_kernelPfS_i:
.text._Z16getmaxmin_kernelPfS_i:
[----:B------:R-:W-:Y:S01]  /*0000*/  LDC R1, c[0x0][0x37c] ;  /* 0x0000df00ff017b82 */ /* 0x000fe20000000800 */
[----:B------:R-:W0:Y:S07]  /*0010*/  S2R R0, SR_TID.X ;  /* 0x0000000000007919 */ /* 0x000e2e0000002100 */
[----:B------:R-:W0:Y:S01]  /*0020*/  LDC.64 R8, c[0x0][0x380] ;  /* 0x0000e000ff087b82 */ /* 0x000e220000000a00 */
[----:B------:R-:W1:Y:S01]  /*0030*/  LDCU.64 UR8, c[0x0][0x358] ;  /* 0x00006b00ff0877ac */ /* 0x000e620008000a00 */
[----:B0-----:R-:W-:-:S05]  /*0040*/  IMAD.WIDE.U32 R8, R0, 0x4, R8 ;  /* 0x0000000400087825 */ /* 0x001fca00078e0008 */
[----:B-1----:R-:W2:Y:S01]  /*0050*/  LDG.E R4, desc[UR8][R8.64] ;  /* 0x0000000808047981 */ /* 0x002ea2000c1e1900 */
[----:B------:R-:W0:Y:S01]  /*0060*/  S2UR UR6, SR_CgaCtaId ;  /* 0x00000000000679c3 */ /* 0x000e220000008800 */
[----:B------:R-:W-:Y:S01]  /*0070*/  UMOV UR4, 0x400 ;  /* 0x0000040000047882 */ /* 0x000fe20000000000 */
[----:B------:R-:W-:Y:S01]  /*0080*/  BSSY.RECONVERGENT B0, `(.L_x_20) ;  /* 0x000010c000007945 */ /* 0x000fe20003800200 */
[----:B------:R-:W-:Y:S02]  /*0090*/  UIADD3 UR5, UPT, UPT, UR4, 0x1000, URZ ;  /* 0x0000100004057890 */ /* 0x000fe4000fffe0ff */
[----:B0-----:R-:W-:Y:S02]  /*00a0*/  ULEA UR4, UR6, UR4, 0x18 ;  /* 0x0000000406047291 */ /* 0x001fe4000f8ec0ff */
[----:B------:R-:W-:Y:S01]  /*00b0*/  ULEA UR5, UR6, UR5, 0x18 ;  /* 0x0000000506057291 */ /* 0x000fe2000f8ec0ff */
[----:B------:R-:W0:Y:S03]  /*00c0*/  LDCU UR6, c[0x0][0x390] ;  /* 0x00007200ff0677ac */ /* 0x000e260008000800 */
[----:B------:R-:W-:-:S02]  /*00d0*/  LEA R2, R0, UR4, 0x2 ;  /* 0x0000000400027c11 */ /* 0x000fc4000f8e10ff */
[C---:B------:R-:W-:Y:S02]  /*00e0*/  LEA R3, R0.reuse, UR5, 0x2 ;  /* 0x0000000500037c11 */ /* 0x040fe4000f8e10ff */
[----:B0-----:R-:W-:Y:S01]  /*00f0*/  ISETP.GE.AND P0, PT, R0, UR6, PT ;  /* 0x0000000600007c0c */ /* 0x001fe2000bf06270 */
[----:B--2---:R0:W-:Y:S04]  /*0100*/  STS [R2], R4 ;  /* 0x0000000402007388 */ /* 0x0041e80000000800 */
[----:B------:R0:W-:Y:S01]  /*0110*/  STS [R3], R4 ;  /* 0x0000000403007388 */ /* 0x0001e20000000800 */
[----:B------:R-:W-:Y:S07]  /*0120*/  BAR.SYNC.DEFER_BLOCKING 0x0 ;  /* 0x0000000000007b1d */ /* 0x000fee0000010000 */
[----:B------:R-:W-:Y:S05]  /*0130*/  @P0 BRA `(.L_x_21) ;  /* 0x0000001000000947 */ /* 0x000fea0003800000 */
[----:B------:R1:W2:Y:S01]  /*0140*/  LDS R5, [R2] ;  /* 0x0000000002057984 */ /* 0x0002a20000000800 */
[----:B------:R-:W-:Y:S01]  /*0150*/  LOP3.LUT R6, RZ, R0, RZ, 0x33, !PT ;  /* 0x00000000ff067212 */ /* 0x000fe200078e33ff */
[----:B------:R-:W-:Y:S02]  /*0160*/  BSSY.RECONVERGENT B1, `(.L_x_22) ;  /* 0x0000019000017945 */ /* 0x000fe40003800200 */
[----:B0-----:R1:W0:Y:S02]  /*0170*/  LDS R4, [R3] ;  /* 0x0000000003047984 */ /* 0x0012240000000800 */
[----:B------:R-:W-:-:S05]  /*0180*/  VIADD R7, R6, UR6 ;  /* 0x0000000606077c36 */ /* 0x000fca0008000000 */
[C---:B------:R-:W-:Y:S02]  /*0190*/  LOP3.LUT R6, R7.reuse, 0xc00, RZ, 0xc0, !PT ;  /* 0x00000c0007067812 */ /* 0x040fe400078ec0ff */
[----:B------:R-:W-:Y:S02]  /*01a0*/  ISETP.GE.U32.AND P2, PT, R7, 0xc00, PT ;  /* 0x00000c000700780c */ /* 0x000fe40003f46070 */
[----:B------:R-:W-:Y:S01]  /*01b0*/  ISETP.NE.AND P0, PT, R6, 0xc00, PT ;  /* 0x00000c000600780c */ /* 0x000fe20003f05270 */
[----:B------:R-:W-:-:S12]  /*01c0*/  IMAD.MOV.U32 R6, RZ, RZ, R0 ;  /* 0x000000ffff067224 */ /* 0x000fd800078e0000 */
[----:B-1----:R-:W-:Y:S05]  /*01d0*/  @!P0 BRA `(.L_x_23) ;  /* 0x0000000000448947 */ /* 0x002fea0003800000 */
[----:B------:R-:W-:Y:S01]  /*01e0*/  LEA.HI R7, R7, 0x1, RZ, 0x16 ;  /* 0x0000000107077811 */ /* 0x000fe200078fb0ff */
[----:B------:R-:W-:-:S03]  /*01f0*/  IMAD.MOV.U32 R6, RZ, RZ, R0 ;  /* 0x000000ffff067224 */ /* 0x000fc600078e0000 */
[----:B------:R-:W-:-:S05]  /*0200*/  LOP3.LUT R7, R7, 0x3, RZ, 0xc0, !PT ;  /* 0x0000000307077812 */ /* 0x000fca00078ec0ff */
[----:B------:R-:W-:-:S07]  /*0210*/  IMAD.MOV R7, RZ, RZ, -R7 ;  /* 0x000000ffff077224 */ /* 0x000fce00078e0a07 */
.L_x_24:
[----:B-1----:R1:W2:Y:S01]  /*0220*/  LDG.E R10, desc[UR8][R8.64] ;  /* 0x00000008080a7981 */ /* 0x0022a2000c1e1900 */
[----:B------:R-:W-:Y:S02]  /*0230*/  VIADD R7, R7, 0x1 ;  /* 0x0000000107077836 */ /* 0x000fe40000000000 */
[----:B------:R-:W-:-:S03]  /*0240*/  VIADD R6, R6, 0x400 ;  /* 0x0000040006067836 */ /* 0x000fc60000000000 */
[----:B------:R-:W-:Y:S02]  /*0250*/  ISETP.NE.AND P4, PT, R7, RZ, PT ;  /* 0x000000ff0700720c */ /* 0x000fe40003f85270 */
[----:B-1----:R-:W-:-:S05]  /*0260*/  IADD3 R8, P3, PT, R8, 0x1000, RZ ;  /* 0x0000100008087810 */ /* 0x002fca0007f7e0ff */
[----:B------:R-:W-:Y:S01]  /*0270*/  IMAD.X R9, RZ, RZ, R9, P3 ;  /* 0x000000ffff097224 */ /* 0x000fe200018e0609 */
[-C--:B--2---:R-:W-:Y:S02]  /*0280*/  FSETP.GEU.AND P0, PT, R5, R10.reuse, PT ;  /* 0x0000000a0500720b */ /* 0x084fe40003f0e000 */
[----:B0-----:R-:W-:-:S11]  /*0290*/  FSETP.GT.AND P1, PT, R4, R10, PT ;  /* 0x0000000a0400720b */ /* 0x001fd60003f24000 */
[----:B------:R1:W-:Y:S01]  /*02a0*/  @!P0 STS [R2], R10 ;  /* 0x0000000a02008388 */ /* 0x0003e20000000800 */
[--C-:B------:R-:W-:Y:S02]  /*02b0*/  @!P0 IMAD.MOV.U32 R5, RZ, RZ, R10.reuse ;  /* 0x000000ffff058224 */ /* 0x100fe400078e000a */
[----:B------:R-:W-:Y:S01]  /*02c0*/  @P1 IMAD.MOV.U32 R4, RZ, RZ, R10 ;  /* 0x000000ffff041224 */ /* 0x000fe200078e000a */
[----:B------:R1:W-:Y:S01]  /*02d0*/  @P1 STS [R3], R10 ;  /* 0x0000000a03001388 */ /* 0x0003e20000000800 */
[----:B------:R-:W-:Y:S05]  /*02e0*/  @P4 BRA `(.L_x_24) ;  /* 0xfffffffc00cc4947 */ /* 0x000fea000383ffff */
.L_x_23:
[----:B------:R-:W-:Y:S05]  /*02f0*/  BSYNC.RECONVERGENT B1 ;  /* 0x0000000000017941 */ /* 0x000fea0003800200 */
.L_x_22:
[----:B------:R-:W-:Y:S05]  /*0300*/  @!P2 BRA `(.L_x_21) ;  /* 0x0000000c008ca947 */ /* 0x000fea0003800000 */
[----:B------:R-:W1:Y:S01]  /*0310*/  LDC R11, c[0x0][0x390] ;  /* 0x0000e400ff0b7b82 */ /* 0x000e620000000800 */
[----:B------:R-:W-:Y:S07]  /*0320*/  BSSY.RECONVERGENT B1, `(.L_x_25) ;  /* 0x0000081000017945 */ /* 0x000fee0003800200 */
[----:B------:R-:W3:Y:S08]  /*0330*/  LDC.64 R8, c[0x0][0x380] ;  /* 0x0000e000ff087b82 */ /* 0x000ef00000000a00 */
[----:B------:R-:W4:Y:S01]  /*0340*/  LDC R7, c[0x0][0x390] ;  /* 0x0000e400ff077b82 */ /* 0x000f220000000800 */
[----:B-1----:R-:W-:-:S05]  /*0350*/  IMAD.IADD R10, R11, 0x1, -R6 ;  /* 0x000000010b0a7824 */ /* 0x002fca00078e0a06 */
[----:B------:R-:W-:Y:S01]  /*0360*/  ISETP.GT.AND P1, PT, R10, 0x3000, PT ;  /* 0x000030000a00780c */ /* 0x000fe20003f24270 */
[----:B---3--:R-:W-:-:S03]  /*0370*/  IMAD.WIDE.U32 R8, R6, 0x4, R8 ;  /* 0x0000000406087825 */ /* 0x008fc600078e0008 */
[----:B------:R-:W-:-:S05]  /*0380*/  IADD3 R8, P0, PT, R8, 0x2000, RZ ;  /* 0x0000200008087810 */ /* 0x000fca0007f1e0ff */
[----:B------:R-:W-:Y:S01]  /*0390*/  IMAD.X R9, RZ, RZ, R9, P0 ;  /* 0x000000ffff097224 */ /* 0x000fe200000e0609 */
[----:B------:R-:W-:-:S03]  /*03a0*/  PLOP3.LUT P0, PT, PT, PT, PT, 0x80, 0x8 ;  /* 0x000000000008781c */ /* 0x000fc60003f0f070 */
[----:B----4-:R-:W-:Y:S10]  /*03b0*/  @!P1 BRA `(.L_x_26) ;  /* 0x0000000400dc9947 */ /* 0x010ff40003800000 */
[----:B------:R-:W-:Y:S01]  /*03c0*/  PLOP3.LUT P0, PT, PT, PT, PT, 0x8, 0x80 ;  /* 0x000000000080781c */ /* 0x000fe20003f0e170 */
[----:B------:R-:W-:-:S12]  /*03d0*/  VIADD R11, R11, 0xffffd000 ;  /* 0xffffd0000b0b7836 */ /* 0x000fd80000000000 */
.L_x_27:
[----:B0-----:R-:W2:Y:S04]  /*03e0*/  LDG.E R10, desc[UR8][R8.64+-0x2000] ;  /* 0xffe00008080a7981 */ /* 0x001ea8000c1e1900 */
[----:B------:R-:W3:Y:S04]  /*03f0*/  LDG.E R12, desc[UR8][R8.64+-0x1000] ;  /* 0xfff00008080c7981 */ /* 0x000ee8000c1e1900 */
[----:B------:R-:W4:Y:S04]  /*0400*/  LDG.E R13, desc[UR8][R8.64] ;  /* 0x00000008080d7981 */ /* 0x000f28000c1e1900 */
[----:B------:R-:W5:Y:S04]  /*0410*/  LDG.E R14, desc[UR8][R8.64+0x1000] ;  /* 0x00100008080e7981 */ /* 0x000f68000c1e1900 */
        /* <DEDUP_REMOVED lines=11> */
[----:B------:R1:W5:Y:S01]  /*04d0*/  LDG.E R26, desc[UR8][R8.64+0xd000] ;  /* 0x00d00008081a7981 */ /* 0x000362000c1e1900 */
[----:B------:R-:W-:Y:S01]  /*04e0*/  VIADD R6, R6, 0x4000 ;  /* 0x0000400006067836 */ /* 0x000fe20000000000 */
[----:B--2---:R-:W-:-:S02]  /*04f0*/  FSETP.GEU.AND P5, PT, R5, R10, PT ;  /* 0x0000000a0500720b */ /* 0x004fc40003fae000 */
[----:B0-----:R-:W-:-:S11]  /*0500*/  FSETP.GT.AND P6, PT, R4, R10, PT ;  /* 0x0000000a0400720b */ /* 0x001fd60003fc4000 */
[--C-:B------:R-:W-:Y:S01]  /*0510*/  @!P5 IMAD.MOV.U32 R5, RZ, RZ, R10.reuse ;  /* 0x000000ffff05d224 */ /* 0x100fe200078e000a */
[----:B------:R0:W-:Y:S01]  /*0520*/  @!P5 STS [R2], R10 ;  /* 0x0000000a0200d388 */ /* 0x0001e20000000800 */
[----:B------:R-:W-:-:S03]  /*0530*/  @P6 IMAD.MOV.U32 R4, RZ, RZ, R10 ;  /* 0x000000ffff046224 */ /* 0x000fc600078e000a */
[-C--:B---3--:R-:W-:Y:S01]  /*0540*/  FSETP.GEU.AND P1, PT, R5, R12.reuse, PT ;  /* 0x0000000c0500720b */ /* 0x088fe20003f2e000 */
[----:B------:R0:W-:Y:S01]  /*0550*/  @P6 STS [R3], R10 ;  /* 0x0000000a03006388 */ /* 0x0001e20000000800 */
[----:B------:R-:W-:-:S11]  /*0560*/  FSETP.GT.AND P2, PT, R4, R12, PT ;  /* 0x0000000c0400720b */ /* 0x000fd60003f44000 */
[--C-:B------:R-:W-:Y:S01]  /*0570*/  @!P1 IMAD.MOV.U32 R5, RZ, RZ, R12.reuse ;  /* 0x000000ffff059224 */ /* 0x100fe200078e000c */
[----:B------:R0:W-:Y:S01]  /*0580*/  @!P1 STS [R2], R12 ;  /* 0x0000000c02009388 */ /* 0x0001e20000000800 */
[----:B------:R-:W-:-:S03]  /*0590*/  @P2 IMAD.MOV.U32 R4, RZ, RZ, R12 ;  /* 0x000000ffff042224 */ /* 0x000fc600078e000c */
[-C--:B----4-:R-:W-:Y:S01]  /*05a0*/  FSETP.GEU.AND P3, PT, R5, R13.reuse, PT ;  /* 0x0000000d0500720b */ /* 0x090fe20003f6e000 */
[----:B------:R0:W-:Y:S01]  /*05b0*/  @P2 STS [R3], R12 ;  /* 0x0000000c03002388 */ /* 0x0001e20000000800 */
[----:B------:R-:W-:-:S11]  /*05c0*/  FSETP.GT.AND P4, PT, R4, R13, PT ;  /* 0x0000000d0400720b */ /* 0x000fd60003f84000 */
[--C-:B------:R-:W-:Y:S01]  /*05d0*/  @!P3 IMAD.MOV.U32 R5, RZ, RZ, R13.reuse ;  /* 0x000000ffff05b224 */ /* 0x100fe200078e000d */
[----:B------:R0:W-:Y:S01]  /*05e0*/  @!P3 STS [R2], R13 ;  /* 0x0000000d0200b388 */ /* 0x0001e20000000800 */
[----:B------:R-:W-:-:S03]  /*05f0*/  @P4 IMAD.MOV.U32 R4, RZ, RZ, R13 ;  /* 0x000000ffff044224 */ /* 0x000fc600078e000d */
[-C--:B-----5:R-:W-:Y:S01]  /*0600*/  FSETP.GEU.AND P5, PT, R5, R14.reuse, PT ;  /* 0x0000000e0500720b */ /* 0x0a0fe20003fae000 */
[----:B------:R0:W-:Y:S01]  /*0610*/  @P4 STS [R3], R13 ;  /* 0x0000000d03004388 */ /* 0x0001e20000000800 */
[----:B------:R-:W-:-:S11]  /*0620*/  FSETP.GT.AND P6, PT, R4, R14, PT ;  /* 0x0000000e0400720b */ /* 0x000fd60003fc4000 */
[--C-:B------:R-:W-:Y:S01]  /*0630*/  @!P5 IMAD.MOV.U32 R5, RZ, RZ, R14.reuse ;  /* 0x000000ffff05d224 */ /* 0x100fe200078e000e */
[----:B------:R0:W-:Y:S01]  /*0640*/  @!P5 STS [R2], R14 ;  /* 0x0000000e0200d388 */ /* 0x0001e20000000800 */
[----:B------:R-:W-:-:S03]  /*0650*/  @P6 IMAD.MOV.U32 R4, RZ, RZ, R14 ;  /* 0x000000ffff046224 */ /* 0x000fc600078e000e */
[-C--:B------:R-:W-:Y:S01]  /*0660*/  FSETP.GEU.AND P1, PT, R5, R15.reuse, PT ;  /* 0x0000000f0500720b */ /* 0x080fe20003f2e000 */
        /* <DEDUP_REMOVED lines=58> */
[----:B------:R-:W-:Y:S01]  /*0a10*/  @P1 IMAD.MOV.U32 R4, RZ, RZ, R24 ;  /* 0x000000ffff041224 */ /* 0x000fe200078e0018 */
[----:B-1----:R-:W-:Y:S02]  /*0a20*/  IADD3 R8, P2, PT, R8, 0x10000, RZ ;  /* 0x0001000008087810 */ /* 0x002fe40007f5e0ff */
[-C--:B------:R-:W-:Y:S01]  /*0a30*/  FSETP.GEU.AND P4, PT, R5, R25.reuse, PT ;  /* 0x000000190500720b */ /* 0x080fe20003f8e000 */
[----:B------:R0:W-:Y:S01]  /*0a40*/  @P1 STS [R3], R24 ;  /* 0x0000001803001388 */ /* 0x0001e20000000800 */
[----:B------:R-:W-:Y:S01]  /*0a50*/  FSETP.GT.AND P3, PT, R4, R25, PT ;  /* 0x000000190400720b */ /* 0x000fe20003f64000 */
[----:B------:R-:W-:Y:S01]  /*0a60*/  IMAD.X R9, RZ, RZ, R9, P2 ;  /* 0x000000ffff097224 */ /* 0x000fe200010e0609 */
[----:B------:R-:W-:-:S09]  /*0a70*/  ISETP.GE.AND P1, PT, R6, R11, PT ;  /* 0x0000000b0600720c */ /* 0x000fd20003f26270 */
[--C-:B------:R-:W-:Y:S01]  /*0a80*/  @!P4 IMAD.MOV.U32 R5, RZ, RZ, R25.reuse ;  /* 0x000000ffff05c224 */ /* 0x100fe200078e0019 */
[----:B------:R0:W-:Y:S01]  /*0a90*/  @!P4 STS [R2], R25 ;  /* 0x000000190200c388 */ /* 0x0001e20000000800 */
[----:B------:R-:W-:-:S03]  /*0aa0*/  @P3 IMAD.MOV.U32 R4, RZ, RZ, R25 ;  /* 0x000000ffff043224 */ /* 0x000fc600078e0019 */
[-C--:B------:R-:W-:Y:S01]  /*0ab0*/  FSETP.GEU.AND P6, PT, R5, R26.reuse, PT ;  /* 0x0000001a0500720b */ /* 0x080fe20003fce000 */
[----:B------:R0:W-:Y:S01]  /*0ac0*/  @P3 STS [R3], R25 ;  /* 0x0000001903003388 */ /* 0x0001e20000000800 */
[----:B------:R-:W-:-:S11]  /*0ad0*/  FSETP.GT.AND P5, PT, R4, R26, PT ;  /* 0x0000001a0400720b */ /* 0x000fd60003fa4000 */
[----:B------:R0:W-:Y:S01]  /*0ae0*/  @!P6 STS [R2], R26 ;  /* 0x0000001a0200e388 */ /* 0x0001e20000000800 */
[--C-:B------:R-:W-:Y:S02]  /*0af0*/  @!P6 IMAD.MOV.U32 R5, RZ, RZ, R26.reuse ;  /* 0x000000ffff05e224 */ /* 0x100fe400078e001a */
[----:B------:R-:W-:Y:S01]  /*0b00*/  @P5 IMAD.MOV.U32 R4, RZ, RZ, R26 ;  /* 0x000000ffff045224 */ /* 0x000fe200078e001a */
[----:B------:R0:W-:Y:S01]  /*0b10*/  @P5 STS [R3], R26 ;  /* 0x0000001a03005388 */ /* 0x0001e20000000800 */
[----:B------:R-:W-:Y:S05]  /*0b20*/  @!P1 BRA `(.L_x_27) ;  /* 0xfffffff8002c9947 */ /* 0x000fea000383ffff */
.L_x_26:
[----:B------:R-:W-:Y:S05]  /*0b30*/  BSYNC.RECONVERGENT B1 ;  /* 0x0000000000017941 */ /* 0x000fea0003800200 */
.L_x_25:
[----:B0-----:R-:W-:Y:S01]  /*0b40*/  IMAD.IADD R10, R7, 0x1, -R6 ;  /* 0x00000001070a7824 */ /* 0x001fe200078e0a06 */
[----:B------:R-:W-:Y:S04]  /*0b50*/  BSSY.RECONVERGENT B1, `(.L_x_28) ;  /* 0x0000042000017945 */ /* 0x000fe80003800200 */
[----:B------:R-:W-:-:S13]  /*0b60*/  ISETP.GT.AND P1, PT, R10, 0x1000, PT ;  /* 0x000010000a00780c */ /* 0x000fda0003f24270 */
[----:B------:R-:W-:Y:S05]  /*0b70*/  @!P1 BRA `(.L_x_29) ;  /* 0x0000000000fc9947 */ /* 0x000fea0003800000 */
[----:B------:R-:W2:Y:S04]  /*0b80*/  LDG.E R12, desc[UR8][R8.64+-0x2000] ;  /* 0xffe00008080c7981 */ /* 0x000ea8000c1e1900 */
[----:B------:R-:W3:Y:S04]  /*0b90*/  LDG.E R13, desc[UR8][R8.64+-0x1000] ;  /* 0xfff00008080d7981 */ /* 0x000ee8000c1e1900 */
[----:B------:R-:W4:Y:S04]  /*0ba0*/  LDG.E R14, desc[UR8][R8.64] ;  /* 0x00000008080e7981 */ /* 0x000f28000c1e1900 */
[----:B------:R-:W5:Y:S04]  /*0bb0*/  LDG.E R15, desc[UR8][R8.64+0x1000] ;  /* 0x00100008080f7981 */ /* 0x000f68000c1e1900 */
[----:B------:R-:W5:Y:S01]  /*0bc0*/  LDG.E R16, desc[UR8][R8.64+0x2000] ;  /* 0x0020000808107981 */ /* 0x000f62000c1e1900 */
[----:B------:R-:W-:-:S05]  /*0bd0*/  IADD3 R10, P0, PT, R8, 0x4000, RZ ;  /* 0x00004000080a7810 */ /* 0x000fca0007f1e0ff */
[----:B------:R-:W-:-:S05]  /*0be0*/  IMAD.X R11, RZ, RZ, R9, P0 ;  /* 0x000000ffff0b7224 */ /* 0x000fca00000e0609 */
[----:B------:R-:W5:Y:S04]  /*0bf0*/  LDG.E R17, desc[UR8][R10.64+-0x1000] ;  /* 0xfff000080a117981 */ /* 0x000f68000c1e1900 */
[----:B------:R-:W5:Y:S04]  /*0c00*/  LDG.E R18, desc[UR8][R10.64] ;  /* 0x000000080a127981 */ /* 0x000f68000c1e1900 */
[----:B------:R-:W5:Y:S01]  /*0c10*/  LDG.E R19, desc[UR8][R10.64+0x1000] ;  /* 0x001000080a137981 */ /* 0x000f62000c1e1900 */
[----:B------:R-:W-:-:S04]  /*0c20*/  VIADD R6, R6, 0x1000 ;  /* 0x0000100006067836 */ /* 0x000fc80000000000 */
[----:B------:R-:W-:Y:S01]  /*0c30*/  VIADD R6, R6, 0x1000 ;  /* 0x0000100006067836 */ /* 0x000fe20000000000 */
[-C--:B--2---:R-:W-:Y:S02]  /*0c40*/  FSETP.GEU.AND P1, PT, R5, R12.reuse, PT ;  /* 0x0000000c0500720b */ /* 0x084fe40003f2e000 */
[----:B------:R-:W-:-:S11]  /*0c50*/  FSETP.GT.AND P0, PT, R4, R12, PT ;  /* 0x0000000c0400720b */ /* 0x000fd60003f04000 */
        /* <DEDUP_REMOVED lines=29> */
[----:B------:R-:W-:Y:S02]  /*0e30*/  FSETP.GT.AND P4, PT, R4, R17, PT ;  /* 0x000000110400720b */ /* 0x000fe40003f84000 */
[----:B------:R-:W-:-:S09]  /*0e40*/  PLOP3.LUT P0, PT, PT, PT, PT, 0x8, 0x80 ;  /* 0x000000000080781c */ /* 0x000fd20003f0e170 */
[--C-:B------:R-:W-:Y:S01]  /*0e50*/  @!P3 IMAD.MOV.U32 R5, RZ, RZ, R17.reuse ;  /* 0x000000ffff05b224 */ /* 0x100fe200078e0011 */
[----:B------:R0:W-:Y:S01]  /*0e60*/  @!P3 STS [R2], R17 ;  /* 0x000000110200b388 */ /* 0x0001e20000000800 */
[----:B------:R-:W-:Y:S01]  /*0e70*/  @P4 IMAD.MOV.U32 R4, RZ, RZ, R17 ;  /* 0x000000ffff044224 */ /* 0x000fe200078e0011 */
[----:B------:R-:W-:Y:S02]  /*0e80*/  IADD3 R8, P3, PT, R10, 0x4000, RZ ;  /* 0x000040000a087810 */ /* 0x000fe40007f7e0ff */
[-C--:B------:R-:W-:Y:S01]  /*0e90*/  FSETP.GEU.AND P5, PT, R5, R18.reuse, PT ;  /* 0x000000120500720b */ /* 0x080fe20003fae000 */
[----:B------:R0:W-:Y:S01]  /*0ea0*/  @P4 STS [R3], R17 ;  /* 0x0000001103004388 */ /* 0x0001e20000000800 */
[----:B------:R-:W-:Y:S01]  /*0eb0*/  FSETP.GT.AND P6, PT, R4, R18, PT ;  /* 0x000000120400720b */ /* 0x000fe20003fc4000 */
[----:B------:R-:W-:-:S10]  /*0ec0*/  IMAD.X R9, RZ, RZ, R11, P3 ;  /* 0x000000ffff097224 */ /* 0x000fd400018e060b */
        /* <DEDUP_REMOVED lines=9> */
[----:B------:R0:W-:Y:S06]  /*0f60*/  @P2 STS [R3], R19 ;  /* 0x0000001303002388 */ /* 0x0001ec0000000800 */
.L_x_29:
[----:B------:R-:W-:Y:S05]  /*0f70*/  BSYNC.RECONVERGENT B1 ;  /* 0x0000000000017941 */ /* 0x000fea0003800200 */
.L_x_28:
[----:B------:R-:W-:-:S13]  /*0f80*/  ISETP.LT.OR P0, PT, R6, R7, P0 ;  /* 0x000000070600720c */ /* 0x000fda0000701670 */
[----:B------:R-:W-:Y:S05]  /*0f90*/  @!P0 BRA `(.L_x_21) ;  /* 0x0000000000688947 */ /* 0x000fea0003800000 */
[----:B------:R-:W2:Y:S04]  /*0fa0*/  LDG.E R6, desc[UR8][R8.64+-0x2000] ;  /* 0xffe0000808067981 */ /* 0x000ea8000c1e1900 */
[----:B------:R-:W3:Y:S04]  /*0fb0*/  LDG.E R7, desc[UR8][R8.64+-0x1000] ;  /* 0xfff0000808077981 */ /* 0x000ee8000c1e1900 */
[----:B------:R-:W4:Y:S04]  /*0fc0*/  LDG.E R10, desc[UR8][R8.64] ;  /* 0x00000008080a7981 */ /* 0x000f28000c1e1900 */
[----:B------:R-:W5:Y:S01]  /*0fd0*/  LDG.E R11, desc[UR8][R8.64+0x1000] ;  /* 0x00100008080b7981 */ /* 0x000f62000c1e1900 */
[----:B--2---:R-:W-:-:S02]  /*0fe0*/  FSETP.GEU.AND P5, PT, R5, R6, PT ;  /* 0x000000060500720b */ /* 0x004fc40003fae000 */
        /* <DEDUP_REMOVED lines=19> */
[----:B------:R1:W-:Y:S04]  /*1120*/  @!P5 STS [R2], R11 ;  /* 0x0000000b0200d388 */ /* 0x0003e80000000800 */
[----:B------:R1:W-:Y:S02]  /*1130*/  @P6 STS [R3], R11 ;  /* 0x0000000b03006388 */ /* 0x0003e40000000800 */
.L_x_21:
[----:B------:R-:W-:Y:S05]  /*1140*/  BSYNC.RECONVERGENT B0 ;  /* 0x0000000000007941 */ /* 0x000fea0003800200 */
.L_x_20:
[C---:B------:R-:W-:Y:S01]  /*1150*/  ISETP.GT.U32.AND P5, PT, R0.reuse, 0x1ff, PT ;  /* 0x000001ff0000780c */ /* 0x040fe20003fa4070 */
[----:B------:R-:W-:Y:S01]  /*1160*/  BAR.SYNC.DEFER_BLOCKING 0x0 ;  /* 0x0000000000007b1d */ /* 0x000fe20000010000 */
[C---:B------:R-:W-:Y:S02]  /*1170*/  ISETP.GT.U32.AND P6, PT, R0.reuse, 0xff, PT ;  /* 0x000000ff0000780c */ /* 0x040fe40003fc4070 */
[C---:B------:R-:W-:Y:S02]  /*1180*/  ISETP.GT.U32.AND P0, PT, R0.reuse, 0x7f, PT ;  /* 0x0000007f0000780c */ /* 0x040fe40003f04070 */
[C---:B------:R-:W-:Y:S01]  /*1190*/  ISETP.GT.U32.AND P1, PT, R0.reuse, 0x3f, PT ;  /* 0x0000003f0000780c */ /* 0x040fe20003f24070 */
[----:B------:R-:W-:Y:S01]  /*11a0*/  BSSY.RECONVERGENT B0, `(.L_x_30) ;  /* 0x000000d000007945 */ /* 0x000fe20003800200 */
[C---:B------:R-:W-:Y:S02]  /*11b0*/  ISETP.GT.U32.AND P2, PT, R0.reuse, 0x1f, PT ;  /* 0x0000001f0000780c */ /* 0x040fe40003f44070 */
[----:B------:R-:W-:-:S02]  /*11c0*/  ISETP.GT.U32.AND P3, PT, R0, 0xf, PT ;  /* 0x0000000f0000780c */ /* 0x000fc40003f64070 */
[----:B------:R-:W-:Y:S01]  /*11d0*/  ISETP.GT.U32.AND P4, PT, R0, 0x7, PT ;  /* 0x000000070000780c */ /* 0x000fe20003f84070 */
[----:B------:R-:W-:-:S12]  /*11e0*/  @P5 BRA `(.L_x_31) ;  /* 0x0000000000205947 */ /* 0x000fd80003800000 */
[----:B0-----:R-:W-:Y:S04]  /*11f0*/  LDS R4, [R2] ;  /* 0x0000000002047984 */ /* 0x001fe80000000800 */
[----:B--2---:R-:W0:Y:S02]  /*1200*/  LDS R5, [R2+0x800] ;  /* 0x0008000002057984 */ /* 0x004e240000000800 */
[----:B0-----:R-:W-:-:S13]  /*1210*/  FSETP.GEU.AND P5, PT, R4, R5, PT ;  /* 0x000000050400720b */ /* 0x001fda0003fae000 */
[----:B------:R-:W-:Y:S04]  /*1220*/  @!P5 STS [R2], R5 ;  /* 0x000000050200d388 */ /* 0x000fe80000000800 */
[----:B------:R-:W-:Y:S04]  /*1230*/  LDS R4, [R3] ;  /* 0x0000000003047984 */ /* 0x000fe80000000800 */
[----:B-1----:R-:W0:Y:S02]  /*1240*/  LDS R6, [R3+0x800] ;  /* 0x0008000003067984 */ /* 0x002e240000000800 */
[----:B0-----:R-:W-:-:S13]  /*1250*/  FSETP.GT.AND P5, PT, R4, R6, PT ;  /* 0x000000060400720b */ /* 0x001fda0003fa4000 */
[----:B------:R3:W-:Y:S02]  /*1260*/  @P5 STS [R3], R6 ;  /* 0x0000000603005388 */ /* 0x0007e40000000800 */
.L_x_31:
[----:B------:R-:W-:Y:S05]  /*1270*/  BSYNC.RECONVERGENT B0 ;  /* 0x0000000000007941 */ /* 0x000fea0003800200 */
.L_x_30:
[----:B------:R-:W-:Y:S01]  /*1280*/  BAR.SYNC.DEFER_BLOCKING 0x0 ;  /* 0x0000000000007b1d */ /* 0x000fe20000010000 */
[----:B------:R-:W-:-:S05]  /*1290*/  ISETP.GT.U32.AND P5, PT, R0, 0x3, PT ;  /* 0x000000030000780c */ /* 0x000fca0003fa4070 */
[----:B------:R-:W-:Y:S04]  /*12a0*/  BSSY.RECONVERGENT B0, `(.L_x_32) ;  /* 0x000000a000007945 */ /* 0x000fe80003800200 */
[----:B------:R-:W-:Y:S05]  /*12b0*/  @P6 BRA `(.L_x_33) ;  /* 0x0000000000206947 */ /* 0x000fea0003800000 */
[----:B0-----:R-:W-:Y:S04]  /*12c0*/  LDS R4, [R2] ;  /* 0x0000000002047984 */ /* 0x001fe80000000800 */
[----:B--2---:R-:W0:Y:S02]  /*12d0*/  LDS R5, [R2+0x400] ;  /* 0x0004000002057984 */ /* 0x004e240000000800 */
[----:B0-----:R-:W-:-:S13]  /*12e0*/  FSETP.GEU.AND P6, PT, R4, R5, PT ;  /* 0x000000050400720b */ /* 0x001fda0003fce000 */
[----:B------:R-:W-:Y:S04]  /*12f0*/  @!P6 STS [R2], R5 ;  /* 0x000000050200e388 */ /* 0x000fe80000000800 */
[----:B------:R-:W-:Y:S04]  /*1300*/  LDS R4, [R3] ;  /* 0x0000000003047984 */ /* 0x000fe80000000800 */
[----:B-1-3--:R-:W0:Y:S02]  /*1310*/  LDS R6, [R3+0x400] ;  /* 0x0004000003067984 */ /* 0x00ae240000000800 */
[----:B0-----:R-:W-:-:S13]  /*1320*/  FSETP.GT.AND P6, PT, R4, R6, PT ;  /* 0x000000060400720b */ /* 0x001fda0003fc4000 */
[----:B------:R4:W-:Y:S02]  /*1330*/  @P6 STS [R3], R6 ;  /* 0x0000000603006388 */ /* 0x0009e40000000800 */
.L_x_33:
[----:B------:R-:W-:Y:S05]  /*1340*/  BSYNC.RECONVERGENT B0 ;  /* 0x0000000000007941 */ /* 0x000fea0003800200 */
.L_x_32:
        /* <DEDUP_REMOVED lines=9> */
[----:B-1-34-:R-:W0:Y:S02]  /*13e0*/  LDS R6, [R3+0x200] ;  /* 0x0002000003067984 */ /* 0x01ae240000000800 */
[----:B0-----:R-:W-:-:S13]  /*13f0*/  FSETP.GT.AND P0, PT, R4, R6, PT ;  /* 0x000000060400720b */ /* 0x001fda0003f04000 */
[----:B------:R0:W-:Y:S02]  /*1400*/  @P0 STS [R3], R6 ;  /* 0x0000000603000388 */ /* 0x0001e40000000800 */
.L_x_35:
[----:B------:R-:W-:Y:S05]  /*1410*/  BSYNC.RECONVERGENT B0 ;  /* 0x0000000000007941 */ /* 0x000fea0003800200 */
.L_x_34:
[----:B------:R-:W-:Y:S01]  /*1420*/  BAR.SYNC.DEFER_BLOCKING 0x0 ;  /* 0x0000000000007b1d */ /* 0x000fe20000010000 */
[----:B------:R-:W-:-:S05]  /*1430*/  ISETP.NE.AND P0, PT, R0, RZ, PT ;  /* 0x000000ff0000720c */ /* 0x000fca0003f05270 */
[----:B------:R-:W-:Y:S04]  /*1440*/  BSSY.RECONVERGENT B0, `(.L_x_36) ;  /* 0x000000a000007945 */ /* 0x000fe80003800200 */
[----:B------:R-:W-:Y:S05]  /*1450*/  @P1 BRA `(.L_x_37) ;  /* 0x0000000000201947 */ /* 0x000fea0003800000 */
[----:B------:R-:W-:Y:S04]  /*1460*/  LDS R0, [R2] ;  /* 0x0000000002007984 */ /* 0x000fe80000000800 */
[----:B--2---:R-:W2:Y:S02]  /*1470*/  LDS R5, [R2+0x100] ;  /* 0x0001000002057984 */ /* 0x004ea40000000800 */
[----:B--2---:R-:W-:-:S13]  /*1480*/  FSETP.GEU.AND P1, PT, R0, R5, PT ;  /* 0x000000050000720b */ /* 0x004fda0003f2e000 */
[----:B------:R-:W-:Y:S04]  /*1490*/  @!P1 STS [R2], R5 ;  /* 0x0000000502009388 */ /* 0x000fe80000000800 */
[----:B------:R-:W-:Y:S04]  /*14a0*/  LDS R0, [R3] ;  /* 0x0000000003007984 */ /* 0x000fe80000000800 */
[----:B0-----:R-:W0:Y:S02]  /*14b0*/  LDS R4, [R3+0x100] ;  /* 0x0001000003047984 */ /* 0x001e240000000800 */
[----:B0-----:R-:W-:-:S13]  /*14c0*/  FSETP.GT.AND P1, PT, R0, R4, PT ;  /* 0x000000040000720b */ /* 0x001fda0003f24000 */
[----:B------:R0:W-:Y:S02]  /*14d0*/  @P1 STS [R3], R4 ;  /* 0x0000000403001388 */ /* 0x0001e40000000800 */
.L_x_37:
[----:B------:R-:W-:Y:S05]  /*14e0*/  BSYNC.RECONVERGENT B0 ;  /* 0x0000000000007941 */ /* 0x000fea0003800200 */
.L_x_36:
[----:B------:R-:W-:Y:S06]  /*14f0*/  BAR.SYNC.DEFER_BLOCKING 0x0 ;  /* 0x0000000000007b1d */ /* 0x000fec0000010000 */
        /* <DEDUP_REMOVED lines=10> */
.L_x_39:
[----:B------:R-:W-:Y:S05]  /*15a0*/  BSYNC.RECONVERGENT B0 ;  /* 0x0000000000007941 */ /* 0x000fea0003800200 */
.L_x_38:
        /* <DEDUP_REMOVED lines=11> */
.L_x_41:
[----:B------:R-:W-:Y:S05]  /*1660*/  BSYNC.RECONVERGENT B0 ;  /* 0x0000000000007941 */ /* 0x000fea0003800200 */
.L_x_40:
        /* <DEDUP_REMOVED lines=11> */
.L_x_43:
[----:B------:R-:W-:Y:S05]  /*1720*/  BSYNC.RECONVERGENT B0 ;  /* 0x0000000000007941 */ /* 0x000fea0003800200 */
.L_x_42:
        /* <DEDUP_REMOVED lines=11> */
.L_x_45:
[----:B------:R-:W-:Y:S05]  /*17e0*/  BSYNC.RECONVERGENT B0 ;  /* 0x0000000000007941 */ /* 0x000fea0003800200 */
.L_x_44:
        /* <DEDUP_REMOVED lines=11> */
.L_x_47:
[----:B------:R-:W-:Y:S05]  /*18a0*/  BSYNC.RECONVERGENT B0 ;  /* 0x0000000000007941 */ /* 0x000fea0003800200 */
.L_x_46:
[----:B------:R-:W-:Y:S06]  /*18b0*/  BAR.SYNC.DEFER_BLOCKING 0x0 ;  /* 0x0000000000007b1d */ /* 0x000fec0000010000 */
[----:B------:R-:W-:Y:S04]  /*18c0*/  BSSY.RECONVERGENT B0, `(.L_x_48) ;  /* 0x000000d000007945 */ /* 0x000fe80003800200 */
[----:B------:R-:W-:Y:S05]  /*18d0*/  @P0 BRA `(.L_x_49) ;  /* 0x00000000002c0947 */ /* 0x000fea0003800000 */
[----:B------:R-:W5:Y:S01]  /*18e0*/  S2UR UR5, SR_CgaCtaId ;  /* 0x00000000000579c3 */ /* 0x000f620000008800 */
[----:B------:R-:W-:Y:S01]  /*18f0*/  UMOV UR4, 0x400 ;  /* 0x0000040000047882 */ /* 0x000fe20000000000 */
[----:B------:R-:W-:Y:S01]  /*1900*/  LDS R0, [R2] ;  /* 0x0000000002007984 */ /* 0x000fe20000000800 */
[----:B-----5:R-:W-:-:S09]  /*1910*/  ULEA UR4, UR5, UR4, 0x18 ;  /* 0x0000000405047291 */ /* 0x020fd2000f8ec0ff */
[----:B--2---:R-:W2:Y:S02]  /*1920*/  LDS R5, [UR4+0x4] ;  /* 0x00000404ff057984 */ /* 0x004ea40008000800 */
[----:B--2---:R-:W-:-:S13]  /*1930*/  FSETP.GEU.AND P1, PT, R0, R5, PT ;  /* 0x000000050000720b */ /* 0x004fda0003f2e000 */
[----:B------:R-:W-:Y:S04]  /*1940*/  @!P1 STS [R2], R5 ;  /* 0x0000000502009388 */ /* 0x000fe80000000800 */
[----:B------:R-:W-:Y:S04]  /*1950*/  LDS R0, [R3] ;  /* 0x0000000003007984 */ /* 0x000fe80000000800 */
[----:B0-----:R-:W0:Y:S02]  /*1960*/  LDS R4, [UR4+0x1004] ;  /* 0x00100404ff047984 */ /* 0x001e240008000800 */
[----:B0-----:R-:W-:-:S13]  /*1970*/  FSETP.GT.AND P1, PT, R0, R4, PT ;  /* 0x000000040000720b */ /* 0x001fda0003f24000 */
[----:B------:R0:W-:Y:S02]  /*1980*/  @P1 STS [R3], R4 ;  /* 0x0000000403001388 */ /* 0x0001e40000000800 */
.L_x_49:
[----:B------:R-:W-:Y:S05]  /*1990*/  BSYNC.RECONVERGENT B0 ;  /* 0x0000000000007941 */ /* 0x000fea0003800200 */
.L_x_48:
[----:B------:R-:W-:Y:S06]  /*19a0*/  BAR.SYNC.DEFER_BLOCKING 0x0 ;  /* 0x0000000000007b1d */ /* 0x000fec0000010000 */
[----:B------:R-:W-:Y:S05]  /*19b0*/  @P0 EXIT ;  /* 0x000000000000094d */ /* 0x000fea0003800000 */
[----:B------:R-:W5:Y:S01]  /*19c0*/  S2UR UR5, SR_CgaCtaId ;  /* 0x00000000000579c3 */ /* 0x000f620000008800 */
[----:B------:R-:W-:-:S07]  /*19d0*/  UMOV UR4, 0x400 ;  /* 0x0000040000047882 */ /* 0x000fce0000000000 */
[----:B01-34-:R-:W0:Y:S01]  /*19e0*/  LDC.64 R2, c[0x0][0x388] ;  /* 0x0000e200ff027b82 */ /* 0x01be220000000a00 */
[----:B-----5:R-:W-:-:S09]  /*19f0*/  ULEA UR4, UR5, UR4, 0x18 ;  /* 0x0000000405047291 */ /* 0x020fd2000f8ec0ff */
[----:B--2---:R-:W0:Y:S04]  /*1a00*/  LDS R5, [UR4] ;  /* 0x00000004ff057984 */ /* 0x004e280008000800 */
[----:B------:R-:W1:Y:S04]  /*1a10*/  LDS R7, [UR4+0x1000] ;  /* 0x00100004ff077984 */ /* 0x000e680008000800 */
[----:B0-----:R-:W-:Y:S04]  /*1a20*/  STG.E desc[UR8][R2.64], R5 ;  /* 0x0000000502007986 */ /* 0x001fe8000c101908 */
[----:B-1----:R-:W-:Y:S01]  /*1a30*/  STG.E desc[UR8][R2.64+0x4], R7 ;  /* 0x0000040702007986 */ /* 0x002fe2000c101908 */
[----:B------:R-:W-:Y:S05]  /*1a40*/  EXIT ;  /* 0x000000000000794d */ /* 0x000fea0003800000 */
.L_x_50:
        /* <DEDUP_REMOVED lines=11> */
.L_x_53:


//--------------------- .nv.shared.reserved.0     --------------------------
	.section	.nv.shared.reserved.0,"aw",@nobits
	.weak		__nv_reservedSMEM_offset_0_alias
	.size		__nv_reservedSMEM_offset_0_alias, 0, 64
	.other		__nv_reservedSMEM_offset_0_alias,@"STO_CUDA_RESERVED_SHARED STV_DEFAULT"
__nv_reservedSMEM_offset_0_alias:
	.zero		0
	.zero		64


//--------------------- .nv.shared._Z16getmaxmin_kernelPfS_i --------------------------
	.section	.nv.shared._Z16getmaxmin_kernelPfS_i,"aw",@nobits
	.sectionflags	@""
	.align	4
.nv.shared._Z16getmaxmin_kernelPfS_i:
	.zero		9216


//--------------------- .nv.constant0._Z17fp32toint4_kernelPfPjS_i --------------------------
	.section	.nv.constant0._Z17fp32toint4_kernelPfPjS_i,"a",@progbits
	.sectionflags	@""
	.align	4
.nv.constant0._Z17fp32toint4_kernelPfPjS_i:
	.zero		924


//--------------------- .nv.constant0._Z16getmaxmin_kernelPfS_i --------------------------
	.section	.nv.constant0._Z16getmaxmin_kernelPfS_i,"a",@progbits
	.sectionflags	@""
	.align	4
.nv.constant0._Z16getmaxmin_kernelPfS_i:
	.zero		916


//--------------------- SYMBOLS --------------------------

	.type		.nv.reservedSmem.offset0,@object
	.size		.nv.reservedSmem.offset0,0x4
	.type		.nv.reservedSmem.cap,@object
	.size		.nv.reservedSmem.cap,0x4
